//
// Generated by NVIDIA NVVM Compiler
//
// Compiler Build ID: CL-36424714
// Cuda compilation tools, release 13.0, V13.0.88
// Based on NVVM 20.0.0
//

.version 9.0
.target sm_100
.address_size 64

	// .globl	_Z7softmaxiiPfS_
// _ZZ8softmax2iiPfS_E9reduction has been demoted

.visible .entry _Z7softmaxiiPfS_(
	.param .u32 _Z7softmaxiiPfS__param_0,
	.param .u32 _Z7softmaxiiPfS__param_1,
	.param .u64 .ptr .align 1 _Z7softmaxiiPfS__param_2,
	.param .u64 .ptr .align 1 _Z7softmaxiiPfS__param_3
)
{
	.reg .pred 	%p<22>;
	.reg .b32 	%r<97>;
	.reg .b32 	%f<306>;
	.reg .b64 	%rd<58>;

	ld.param.u32 	%r33, [_Z7softmaxiiPfS__param_0];
	ld.param.u32 	%r34, [_Z7softmaxiiPfS__param_1];
	ld.param.u64 	%rd13, [_Z7softmaxiiPfS__param_2];
	ld.param.u64 	%rd12, [_Z7softmaxiiPfS__param_3];
	cvta.to.global.u64 	%rd1, %rd13;
	mov.u32 	%r35, %ctaid.x;
	mov.u32 	%r36, %ntid.x;
	mov.u32 	%r37, %tid.x;
	mad.lo.s32 	%r1, %r35, %r36, %r37;
	mov.u32 	%r38, %ctaid.y;
	mov.u32 	%r39, %ntid.y;
	mov.u32 	%r40, %tid.y;
	mad.lo.s32 	%r2, %r38, %r39, %r40;
	setp.ge.s32 	%p1, %r2, %r34;
	setp.ge.s32 	%p2, %r1, %r33;
	or.pred  	%p3, %p2, %p1;
	@%p3 bra 	$L__BB0_28;
	mul.lo.s32 	%r3, %r2, %r33;
	mul.wide.s32 	%rd14, %r3, 4;
	add.s64 	%rd2, %rd1, %rd14;
	ld.global.f32 	%f296, [%rd2];
	setp.lt.s32 	%p4, %r33, 2;
	@%p4 bra 	$L__BB0_15;
	add.s32 	%r4, %r33, -1;
	add.s32 	%r42, %r33, -2;
	and.b32  	%r5, %r4, 15;
	setp.lt.u32 	%p5, %r42, 15;
	mov.b32 	%r88, 1;
	@%p5 bra 	$L__BB0_6;
	and.b32  	%r44, %r4, -16;
	neg.s32 	%r92, %r44;
	add.s32 	%r45, %r3, 1;
	mul.wide.u32 	%rd15, %r45, 4;
	add.s64 	%rd16, %rd15, %rd1;
	add.s64 	%rd56, %rd16, 32;
	mov.b32 	%r91, 0;
$L__BB0_4:
	.pragma "nounroll";
	ld.global.f32 	%f28, [%rd56+-32];
	max.f32 	%f29, %f296, %f28;
	ld.global.f32 	%f30, [%rd56+-28];
	max.f32 	%f31, %f29, %f30;
	ld.global.f32 	%f32, [%rd56+-24];
	max.f32 	%f33, %f31, %f32;
	ld.global.f32 	%f34, [%rd56+-20];
	max.f32 	%f35, %f33, %f34;
	ld.global.f32 	%f36, [%rd56+-16];
	max.f32 	%f37, %f35, %f36;
	ld.global.f32 	%f38, [%rd56+-12];
	max.f32 	%f39, %f37, %f38;
	ld.global.f32 	%f40, [%rd56+-8];
	max.f32 	%f41, %f39, %f40;
	ld.global.f32 	%f42, [%rd56+-4];
	max.f32 	%f43, %f41, %f42;
	ld.global.f32 	%f44, [%rd56];
	max.f32 	%f45, %f43, %f44;
	ld.global.f32 	%f46, [%rd56+4];
	max.f32 	%f47, %f45, %f46;
	ld.global.f32 	%f48, [%rd56+8];
	max.f32 	%f49, %f47, %f48;
	ld.global.f32 	%f50, [%rd56+12];
	max.f32 	%f51, %f49, %f50;
	ld.global.f32 	%f52, [%rd56+16];
	max.f32 	%f53, %f51, %f52;
	ld.global.f32 	%f54, [%rd56+20];
	max.f32 	%f55, %f53, %f54;
	ld.global.f32 	%f56, [%rd56+24];
	max.f32 	%f57, %f55, %f56;
	ld.global.f32 	%f58, [%rd56+28];
	max.f32 	%f296, %f57, %f58;
	add.s32 	%r92, %r92, 16;
	add.s32 	%r91, %r91, 16;
	add.s64 	%rd56, %rd56, 64;
	setp.eq.s32 	%p6, %r92, 0;
	@%p6 bra 	$L__BB0_5;
	bra.uni 	$L__BB0_4;
$L__BB0_5:
	add.s32 	%r88, %r91, 1;
$L__BB0_6:
	setp.eq.s32 	%p7, %r5, 0;
	@%p7 bra 	$L__BB0_15;
	and.b32  	%r9, %r4, 7;
	setp.lt.u32 	%p8, %r5, 8;
	@%p8 bra 	$L__BB0_9;
	add.s32 	%r46, %r88, %r3;
	mul.wide.u32 	%rd17, %r46, 4;
	add.s64 	%rd18, %rd1, %rd17;
	ld.global.f32 	%f60, [%rd18];
	max.f32 	%f61, %f296, %f60;
	cvt.u64.u32 	%rd19, %r3;
	cvt.u64.u32 	%rd20, %r88;
	add.s64 	%rd21, %rd20, %rd19;
	shl.b64 	%rd22, %rd21, 2;
	add.s64 	%rd23, %rd1, %rd22;
	ld.global.f32 	%f62, [%rd23+4];
	max.f32 	%f63, %f61, %f62;
	ld.global.f32 	%f64, [%rd23+8];
	max.f32 	%f65, %f63, %f64;
	ld.global.f32 	%f66, [%rd23+12];
	max.f32 	%f67, %f65, %f66;
	ld.global.f32 	%f68, [%rd23+16];
	max.f32 	%f69, %f67, %f68;
	ld.global.f32 	%f70, [%rd23+20];
	max.f32 	%f71, %f69, %f70;
	ld.global.f32 	%f72, [%rd23+24];
	max.f32 	%f73, %f71, %f72;
	ld.global.f32 	%f74, [%rd23+28];
	max.f32 	%f296, %f73, %f74;
	add.s32 	%r88, %r88, 8;
$L__BB0_9:
	setp.eq.s32 	%p9, %r9, 0;
	@%p9 bra 	$L__BB0_15;
	and.b32  	%r12, %r4, 3;
	setp.lt.u32 	%p10, %r9, 4;
	@%p10 bra 	$L__BB0_12;
	add.s32 	%r47, %r88, %r3;
	mul.wide.u32 	%rd24, %r47, 4;
	add.s64 	%rd25, %rd1, %rd24;
	ld.global.f32 	%f76, [%rd25];
	max.f32 	%f77, %f296, %f76;
	cvt.u64.u32 	%rd26, %r3;
	cvt.u64.u32 	%rd27, %r88;
	add.s64 	%rd28, %rd27, %rd26;
	shl.b64 	%rd29, %rd28, 2;
	add.s64 	%rd30, %rd1, %rd29;
	ld.global.f32 	%f78, [%rd30+4];
	max.f32 	%f79, %f77, %f78;
	ld.global.f32 	%f80, [%rd30+8];
	max.f32 	%f81, %f79, %f80;
	ld.global.f32 	%f82, [%rd30+12];
	max.f32 	%f296, %f81, %f82;
	add.s32 	%r88, %r88, 4;
$L__BB0_12:
	setp.eq.s32 	%p11, %r12, 0;
	@%p11 bra 	$L__BB0_15;
	add.s32 	%r48, %r88, %r3;
	mul.wide.u32 	%rd31, %r48, 4;
	add.s64 	%rd55, %rd1, %rd31;
	neg.s32 	%r90, %r12;
$L__BB0_14:
	.pragma "nounroll";
	ld.global.f32 	%f83, [%rd55];
	max.f32 	%f296, %f296, %f83;
	add.s64 	%rd55, %rd55, 4;
	add.s32 	%r90, %r90, 1;
	setp.ne.s32 	%p12, %r90, 0;
	@%p12 bra 	$L__BB0_14;
$L__BB0_15:
	setp.lt.s32 	%p13, %r33, 1;
	mov.f32 	%f305, 0f00000000;
	@%p13 bra 	$L__BB0_27;
	and.b32  	%r18, %r33, 7;
	setp.lt.u32 	%p14, %r33, 8;
	mov.f32 	%f305, 0f00000000;
	mov.b32 	%r94, 0;
	@%p14 bra 	$L__BB0_19;
	and.b32  	%r94, %r33, 2147483640;
	neg.s32 	%r93, %r94;
	mul.wide.u32 	%rd32, %r3, 4;
	add.s64 	%rd33, %rd32, %rd1;
	add.s64 	%rd57, %rd33, 16;
	mov.f32 	%f305, 0f00000000;
$L__BB0_18:
	.pragma "nounroll";
	ld.global.f32 	%f88, [%rd57+-16];
	sub.f32 	%f89, %f88, %f296;
	fma.rn.f32 	%f90, %f89, 0f3BBB989D, 0f3F000000;
	cvt.sat.f32.f32 	%f91, %f90;
	mov.f32 	%f92, 0f4B400001;
	mov.f32 	%f93, 0f437C0000;
	fma.rm.f32 	%f94, %f91, %f93, %f92;
	add.f32 	%f95, %f94, 0fCB40007F;
	neg.f32 	%f96, %f95;
	fma.rn.f32 	%f97, %f89, 0f3FB8AA3B, %f96;
	fma.rn.f32 	%f98, %f89, 0f32A57060, %f97;
	mov.b32 	%r50, %f94;
	shl.b32 	%r51, %r50, 23;
	mov.b32 	%f99, %r51;
	ex2.approx.ftz.f32 	%f100, %f98;
	fma.rn.f32 	%f101, %f100, %f99, %f305;
	ld.global.f32 	%f102, [%rd57+-12];
	sub.f32 	%f103, %f102, %f296;
	fma.rn.f32 	%f104, %f103, 0f3BBB989D, 0f3F000000;
	cvt.sat.f32.f32 	%f105, %f104;
	fma.rm.f32 	%f106, %f105, %f93, %f92;
	add.f32 	%f107, %f106, 0fCB40007F;
	neg.f32 	%f108, %f107;
	fma.rn.f32 	%f109, %f103, 0f3FB8AA3B, %f108;
	fma.rn.f32 	%f110, %f103, 0f32A57060, %f109;
	mov.b32 	%r52, %f106;
	shl.b32 	%r53, %r52, 23;
	mov.b32 	%f111, %r53;
	ex2.approx.ftz.f32 	%f112, %f110;
	fma.rn.f32 	%f113, %f112, %f111, %f101;
	ld.global.f32 	%f114, [%rd57+-8];
	sub.f32 	%f115, %f114, %f296;
	fma.rn.f32 	%f116, %f115, 0f3BBB989D, 0f3F000000;
	cvt.sat.f32.f32 	%f117, %f116;
	fma.rm.f32 	%f118, %f117, %f93, %f92;
	add.f32 	%f119, %f118, 0fCB40007F;
	neg.f32 	%f120, %f119;
	fma.rn.f32 	%f121, %f115, 0f3FB8AA3B, %f120;
	fma.rn.f32 	%f122, %f115, 0f32A57060, %f121;
	mov.b32 	%r54, %f118;
	shl.b32 	%r55, %r54, 23;
	mov.b32 	%f123, %r55;
	ex2.approx.ftz.f32 	%f124, %f122;
	fma.rn.f32 	%f125, %f124, %f123, %f113;
	ld.global.f32 	%f126, [%rd57+-4];
	sub.f32 	%f127, %f126, %f296;
	fma.rn.f32 	%f128, %f127, 0f3BBB989D, 0f3F000000;
	cvt.sat.f32.f32 	%f129, %f128;
	fma.rm.f32 	%f130, %f129, %f93, %f92;
	add.f32 	%f131, %f130, 0fCB40007F;
	neg.f32 	%f132, %f131;
	fma.rn.f32 	%f133, %f127, 0f3FB8AA3B, %f132;
	fma.rn.f32 	%f134, %f127, 0f32A57060, %f133;
	mov.b32 	%r56, %f130;
	shl.b32 	%r57, %r56, 23;
	mov.b32 	%f135, %r57;
	ex2.approx.ftz.f32 	%f136, %f134;
	fma.rn.f32 	%f137, %f136, %f135, %f125;
	ld.global.f32 	%f138, [%rd57];
	sub.f32 	%f139, %f138, %f296;
	fma.rn.f32 	%f140, %f139, 0f3BBB989D, 0f3F000000;
	cvt.sat.f32.f32 	%f141, %f140;
	fma.rm.f32 	%f142, %f141, %f93, %f92;
	add.f32 	%f143, %f142, 0fCB40007F;
	neg.f32 	%f144, %f143;
	fma.rn.f32 	%f145, %f139, 0f3FB8AA3B, %f144;
	fma.rn.f32 	%f146, %f139, 0f32A57060, %f145;
	mov.b32 	%r58, %f142;
	shl.b32 	%r59, %r58, 23;
	mov.b32 	%f147, %r59;
	ex2.approx.ftz.f32 	%f148, %f146;
	fma.rn.f32 	%f149, %f148, %f147, %f137;
	ld.global.f32 	%f150, [%rd57+4];
	sub.f32 	%f151, %f150, %f296;
	fma.rn.f32 	%f152, %f151, 0f3BBB989D, 0f3F000000;
	cvt.sat.f32.f32 	%f153, %f152;
	fma.rm.f32 	%f154, %f153, %f93, %f92;
	add.f32 	%f155, %f154, 0fCB40007F;
	neg.f32 	%f156, %f155;
	fma.rn.f32 	%f157, %f151, 0f3FB8AA3B, %f156;
	fma.rn.f32 	%f158, %f151, 0f32A57060, %f157;
	mov.b32 	%r60, %f154;
	shl.b32 	%r61, %r60, 23;
	mov.b32 	%f159, %r61;
	ex2.approx.ftz.f32 	%f160, %f158;
	fma.rn.f32 	%f161, %f160, %f159, %f149;
	ld.global.f32 	%f162, [%rd57+8];
	sub.f32 	%f163, %f162, %f296;
	fma.rn.f32 	%f164, %f163, 0f3BBB989D, 0f3F000000;
	cvt.sat.f32.f32 	%f165, %f164;
	fma.rm.f32 	%f166, %f165, %f93, %f92;
	add.f32 	%f167, %f166, 0fCB40007F;
	neg.f32 	%f168, %f167;
	fma.rn.f32 	%f169, %f163, 0f3FB8AA3B, %f168;
	fma.rn.f32 	%f170, %f163, 0f32A57060, %f169;
	mov.b32 	%r62, %f166;
	shl.b32 	%r63, %r62, 23;
	mov.b32 	%f171, %r63;
	ex2.approx.ftz.f32 	%f172, %f170;
	fma.rn.f32 	%f173, %f172, %f171, %f161;
	ld.global.f32 	%f174, [%rd57+12];
	sub.f32 	%f175, %f174, %f296;
	fma.rn.f32 	%f176, %f175, 0f3BBB989D, 0f3F000000;
	cvt.sat.f32.f32 	%f177, %f176;
	fma.rm.f32 	%f178, %f177, %f93, %f92;
	add.f32 	%f179, %f178, 0fCB40007F;
	neg.f32 	%f180, %f179;
	fma.rn.f32 	%f181, %f175, 0f3FB8AA3B, %f180;
	fma.rn.f32 	%f182, %f175, 0f32A57060, %f181;
	mov.b32 	%r64, %f178;
	shl.b32 	%r65, %r64, 23;
	mov.b32 	%f183, %r65;
	ex2.approx.ftz.f32 	%f184, %f182;
	fma.rn.f32 	%f305, %f184, %f183, %f173;
	add.s32 	%r93, %r93, 8;
	add.s64 	%rd57, %rd57, 32;
	setp.ne.s32 	%p15, %r93, 0;
	@%p15 bra 	$L__BB0_18;
$L__BB0_19:
	setp.eq.s32 	%p16, %r18, 0;
	@%p16 bra 	$L__BB0_27;
	and.b32  	%r28, %r33, 3;
	setp.lt.u32 	%p17, %r18, 4;
	@%p17 bra 	$L__BB0_22;
	add.s32 	%r66, %r94, %r3;
	mul.wide.u32 	%rd34, %r66, 4;
	add.s64 	%rd35, %rd1, %rd34;
	ld.global.f32 	%f186, [%rd35];
	sub.f32 	%f187, %f186, %f296;
	fma.rn.f32 	%f188, %f187, 0f3BBB989D, 0f3F000000;
	cvt.sat.f32.f32 	%f189, %f188;
	mov.f32 	%f190, 0f4B400001;
	mov.f32 	%f191, 0f437C0000;
	fma.rm.f32 	%f192, %f189, %f191, %f190;
	add.f32 	%f193, %f192, 0fCB40007F;
	neg.f32 	%f194, %f193;
	fma.rn.f32 	%f195, %f187, 0f3FB8AA3B, %f194;
	fma.rn.f32 	%f196, %f187, 0f32A57060, %f195;
	mov.b32 	%r67, %f192;
	shl.b32 	%r68, %r67, 23;
	mov.b32 	%f197, %r68;
	ex2.approx.ftz.f32 	%f198, %f196;
	fma.rn.f32 	%f199, %f198, %f197, %f305;
	cvt.u64.u32 	%rd36, %r3;
	cvt.u64.u32 	%rd37, %r94;
	add.s64 	%rd38, %rd37, %rd36;
	shl.b64 	%rd39, %rd38, 2;
	add.s64 	%rd40, %rd1, %rd39;
	ld.global.f32 	%f200, [%rd40+4];
	sub.f32 	%f201, %f200, %f296;
	fma.rn.f32 	%f202, %f201, 0f3BBB989D, 0f3F000000;
	cvt.sat.f32.f32 	%f203, %f202;
	fma.rm.f32 	%f204, %f203, %f191, %f190;
	add.f32 	%f205, %f204, 0fCB40007F;
	neg.f32 	%f206, %f205;
	fma.rn.f32 	%f207, %f201, 0f3FB8AA3B, %f206;
	fma.rn.f32 	%f208, %f201, 0f32A57060, %f207;
	mov.b32 	%r69, %f204;
	shl.b32 	%r70, %r69, 23;
	mov.b32 	%f209, %r70;
	ex2.approx.ftz.f32 	%f210, %f208;
	fma.rn.f32 	%f211, %f210, %f209, %f199;
	ld.global.f32 	%f212, [%rd40+8];
	sub.f32 	%f213, %f212, %f296;
	fma.rn.f32 	%f214, %f213, 0f3BBB989D, 0f3F000000;
	cvt.sat.f32.f32 	%f215, %f214;
	fma.rm.f32 	%f216, %f215, %f191, %f190;
	add.f32 	%f217, %f216, 0fCB40007F;
	neg.f32 	%f218, %f217;
	fma.rn.f32 	%f219, %f213, 0f3FB8AA3B, %f218;
	fma.rn.f32 	%f220, %f213, 0f32A57060, %f219;
	mov.b32 	%r71, %f216;
	shl.b32 	%r72, %r71, 23;
	mov.b32 	%f221, %r72;
	ex2.approx.ftz.f32 	%f222, %f220;
	fma.rn.f32 	%f223, %f222, %f221, %f211;
	ld.global.f32 	%f224, [%rd40+12];
	sub.f32 	%f225, %f224, %f296;
	fma.rn.f32 	%f226, %f225, 0f3BBB989D, 0f3F000000;
	cvt.sat.f32.f32 	%f227, %f226;
	fma.rm.f32 	%f228, %f227, %f191, %f190;
	add.f32 	%f229, %f228, 0fCB40007F;
	neg.f32 	%f230, %f229;
	fma.rn.f32 	%f231, %f225, 0f3FB8AA3B, %f230;
	fma.rn.f32 	%f232, %f225, 0f32A57060, %f231;
	mov.b32 	%r73, %f228;
	shl.b32 	%r74, %r73, 23;
	mov.b32 	%f233, %r74;
	ex2.approx.ftz.f32 	%f234, %f232;
	fma.rn.f32 	%f305, %f234, %f233, %f223;
	add.s32 	%r94, %r94, 4;
$L__BB0_22:
	setp.eq.s32 	%p18, %r28, 0;
	@%p18 bra 	$L__BB0_27;
	setp.eq.s32 	%p19, %r28, 1;
	@%p19 bra 	$L__BB0_25;
	add.s32 	%r75, %r94, %r3;
	mul.wide.u32 	%rd41, %r75, 4;
	add.s64 	%rd42, %rd1, %rd41;
	ld.global.f32 	%f236, [%rd42];
	sub.f32 	%f237, %f236, %f296;
	fma.rn.f32 	%f238, %f237, 0f3BBB989D, 0f3F000000;
	cvt.sat.f32.f32 	%f239, %f238;
	mov.f32 	%f240, 0f4B400001;
	mov.f32 	%f241, 0f437C0000;
	fma.rm.f32 	%f242, %f239, %f241, %f240;
	add.f32 	%f243, %f242, 0fCB40007F;
	neg.f32 	%f244, %f243;
	fma.rn.f32 	%f245, %f237, 0f3FB8AA3B, %f244;
	fma.rn.f32 	%f246, %f237, 0f32A57060, %f245;
	mov.b32 	%r76, %f242;
	shl.b32 	%r77, %r76, 23;
	mov.b32 	%f247, %r77;
	ex2.approx.ftz.f32 	%f248, %f246;
	fma.rn.f32 	%f249, %f248, %f247, %f305;
	cvt.u64.u32 	%rd43, %r3;
	cvt.u64.u32 	%rd44, %r94;
	add.s64 	%rd45, %rd44, %rd43;
	shl.b64 	%rd46, %rd45, 2;
	add.s64 	%rd47, %rd1, %rd46;
	ld.global.f32 	%f250, [%rd47+4];
	sub.f32 	%f251, %f250, %f296;
	fma.rn.f32 	%f252, %f251, 0f3BBB989D, 0f3F000000;
	cvt.sat.f32.f32 	%f253, %f252;
	fma.rm.f32 	%f254, %f253, %f241, %f240;
	add.f32 	%f255, %f254, 0fCB40007F;
	neg.f32 	%f256, %f255;
	fma.rn.f32 	%f257, %f251, 0f3FB8AA3B, %f256;
	fma.rn.f32 	%f258, %f251, 0f32A57060, %f257;
	mov.b32 	%r78, %f254;
	shl.b32 	%r79, %r78, 23;
	mov.b32 	%f259, %r79;
	ex2.approx.ftz.f32 	%f260, %f258;
	fma.rn.f32 	%f305, %f260, %f259, %f249;
	add.s32 	%r94, %r94, 2;
$L__BB0_25:
	and.b32  	%r80, %r33, 1;
	setp.eq.b32 	%p20, %r80, 1;
	not.pred 	%p21, %p20;
	@%p21 bra 	$L__BB0_27;
	add.s32 	%r81, %r94, %r3;
	mul.wide.u32 	%rd48, %r81, 4;
	add.s64 	%rd49, %rd1, %rd48;
	ld.global.f32 	%f261, [%rd49];
	sub.f32 	%f262, %f261, %f296;
	fma.rn.f32 	%f263, %f262, 0f3BBB989D, 0f3F000000;
	cvt.sat.f32.f32 	%f264, %f263;
	mov.f32 	%f265, 0f4B400001;
	mov.f32 	%f266, 0f437C0000;
	fma.rm.f32 	%f267, %f264, %f266, %f265;
	add.f32 	%f268, %f267, 0fCB40007F;
	neg.f32 	%f269, %f268;
	fma.rn.f32 	%f270, %f262, 0f3FB8AA3B, %f269;
	fma.rn.f32 	%f271, %f262, 0f32A57060, %f270;
	mov.b32 	%r82, %f267;
	shl.b32 	%r83, %r82, 23;
	mov.b32 	%f272, %r83;
	ex2.approx.ftz.f32 	%f273, %f271;
	fma.rn.f32 	%f305, %f273, %f272, %f305;
$L__BB0_27:
	add.s32 	%r84, %r3, %r1;
	mul.wide.s32 	%rd50, %r1, 4;
	add.s64 	%rd51, %rd2, %rd50;
	ld.global.f32 	%f274, [%rd51];
	sub.f32 	%f275, %f274, %f296;
	fma.rn.f32 	%f276, %f275, 0f3BBB989D, 0f3F000000;
	cvt.sat.f32.f32 	%f277, %f276;
	mov.f32 	%f278, 0f4B400001;
	mov.f32 	%f279, 0f437C0000;
	fma.rm.f32 	%f280, %f277, %f279, %f278;
	add.f32 	%f281, %f280, 0fCB40007F;
	neg.f32 	%f282, %f281;
	fma.rn.f32 	%f283, %f275, 0f3FB8AA3B, %f282;
	fma.rn.f32 	%f284, %f275, 0f32A57060, %f283;
	mov.b32 	%r85, %f280;
	shl.b32 	%r86, %r85, 23;
	mov.b32 	%f285, %r86;
	ex2.approx.ftz.f32 	%f286, %f284;
	mul.f32 	%f287, %f286, %f285;
	div.rn.f32 	%f288, %f287, %f305;
	cvta.to.global.u64 	%rd52, %rd12;
	mul.wide.s32 	%rd53, %r84, 4;
	add.s64 	%rd54, %rd52, %rd53;
	st.global.f32 	[%rd54], %f288;
$L__BB0_28:
	ret;

}
	// .globl	_Z8softmax2iiPfS_
.visible .entry _Z8softmax2iiPfS_(
	.param .u32 _Z8softmax2iiPfS__param_0,
	.param .u32 _Z8softmax2iiPfS__param_1,
	.param .u64 .ptr .align 1 _Z8softmax2iiPfS__param_2,
	.param .u64 .ptr .align 1 _Z8softmax2iiPfS__param_3
)
{
	.reg .pred 	%p<28>;
	.reg .b32 	%r<147>;
	.reg .b32 	%f<376>;
	.reg .b64 	%rd<31>;
	// demoted variable
	.shared .align 4 .b8 _ZZ8softmax2iiPfS_E9reduction[128];
	ld.param.u32 	%r60, [_Z8softmax2iiPfS__param_0];
	ld.param.u32 	%r61, [_Z8softmax2iiPfS__param_1];
	ld.param.u64 	%rd7, [_Z8softmax2iiPfS__param_2];
	ld.param.u64 	%rd8, [_Z8softmax2iiPfS__param_3];
	cvta.to.global.u64 	%rd1, %rd8;
	cvta.to.global.u64 	%rd2, %rd7;
	mov.u32 	%r62, %ctaid.x;
	mov.u32 	%r63, %ntid.x;
	mov.u32 	%r64, %tid.x;
	mad.lo.s32 	%r1, %r62, %r63, %r64;
	mov.u32 	%r146, %tid.y;
	setp.ge.s32 	%p1, %r1, %r61;
	@%p1 bra 	$L__BB1_41;
	setp.ge.s32 	%p2, %r146, %r60;
	mov.f32 	%f367, 0f00000000;
	@%p2 bra 	$L__BB1_14;
	mul.lo.s32 	%r3, %r1, %r60;
	not.b32 	%r65, %r146;
	add.s32 	%r66, %r60, %r65;
	shr.u32 	%r67, %r66, 5;
	add.s32 	%r4, %r67, 1;
	and.b32  	%r5, %r4, 15;
	setp.lt.u32 	%p3, %r66, 480;
	mov.f32 	%f367, 0f00000000;
	mov.u32 	%r131, %r146;
	@%p3 bra 	$L__BB1_5;
	and.b32  	%r68, %r4, 268435440;
	neg.s32 	%r129, %r68;
	add.s64 	%rd3, %rd2, 1024;
	add.s32 	%r128, %r146, %r3;
	mov.f32 	%f367, 0f00000000;
	mov.u32 	%r131, %r146;
$L__BB1_4:
	.pragma "nounroll";
	mul.wide.s32 	%rd9, %r128, 4;
	add.s64 	%rd10, %rd3, %rd9;
	ld.global.f32 	%f32, [%rd10+-1024];
	max.f32 	%f33, %f367, %f32;
	ld.global.f32 	%f34, [%rd10+-896];
	max.f32 	%f35, %f33, %f34;
	ld.global.f32 	%f36, [%rd10+-768];
	max.f32 	%f37, %f35, %f36;
	ld.global.f32 	%f38, [%rd10+-640];
	max.f32 	%f39, %f37, %f38;
	ld.global.f32 	%f40, [%rd10+-512];
	max.f32 	%f41, %f39, %f40;
	ld.global.f32 	%f42, [%rd10+-384];
	max.f32 	%f43, %f41, %f42;
	ld.global.f32 	%f44, [%rd10+-256];
	max.f32 	%f45, %f43, %f44;
	ld.global.f32 	%f46, [%rd10+-128];
	max.f32 	%f47, %f45, %f46;
	ld.global.f32 	%f48, [%rd10];
	max.f32 	%f49, %f47, %f48;
	ld.global.f32 	%f50, [%rd10+128];
	max.f32 	%f51, %f49, %f50;
	ld.global.f32 	%f52, [%rd10+256];
	max.f32 	%f53, %f51, %f52;
	ld.global.f32 	%f54, [%rd10+384];
	max.f32 	%f55, %f53, %f54;
	ld.global.f32 	%f56, [%rd10+512];
	max.f32 	%f57, %f55, %f56;
	ld.global.f32 	%f58, [%rd10+640];
	max.f32 	%f59, %f57, %f58;
	ld.global.f32 	%f60, [%rd10+768];
	max.f32 	%f61, %f59, %f60;
	ld.global.f32 	%f62, [%rd10+896];
	max.f32 	%f367, %f61, %f62;
	add.s32 	%r131, %r131, 512;
	add.s32 	%r129, %r129, 16;
	add.s32 	%r128, %r128, 512;
	setp.ne.s32 	%p4, %r129, 0;
	@%p4 bra 	$L__BB1_4;
$L__BB1_5:
	setp.eq.s32 	%p5, %r5, 0;
	@%p5 bra 	$L__BB1_14;
	and.b32  	%r15, %r4, 7;
	setp.lt.u32 	%p6, %r5, 8;
	@%p6 bra 	$L__BB1_8;
	add.s32 	%r69, %r131, %r3;
	mul.wide.s32 	%rd11, %r69, 4;
	add.s64 	%rd12, %rd2, %rd11;
	ld.global.f32 	%f64, [%rd12];
	max.f32 	%f65, %f367, %f64;
	ld.global.f32 	%f66, [%rd12+128];
	max.f32 	%f67, %f65, %f66;
	ld.global.f32 	%f68, [%rd12+256];
	max.f32 	%f69, %f67, %f68;
	ld.global.f32 	%f70, [%rd12+384];
	max.f32 	%f71, %f69, %f70;
	ld.global.f32 	%f72, [%rd12+512];
	max.f32 	%f73, %f71, %f72;
	ld.global.f32 	%f74, [%rd12+640];
	max.f32 	%f75, %f73, %f74;
	ld.global.f32 	%f76, [%rd12+768];
	max.f32 	%f77, %f75, %f76;
	ld.global.f32 	%f78, [%rd12+896];
	max.f32 	%f367, %f77, %f78;
	add.s32 	%r131, %r131, 256;
$L__BB1_8:
	setp.eq.s32 	%p7, %r15, 0;
	@%p7 bra 	$L__BB1_14;
	and.b32  	%r18, %r4, 3;
	setp.lt.u32 	%p8, %r15, 4;
	@%p8 bra 	$L__BB1_11;
	add.s32 	%r70, %r131, %r3;
	mul.wide.s32 	%rd13, %r70, 4;
	add.s64 	%rd14, %rd2, %rd13;
	ld.global.f32 	%f80, [%rd14];
	max.f32 	%f81, %f367, %f80;
	ld.global.f32 	%f82, [%rd14+128];
	max.f32 	%f83, %f81, %f82;
	ld.global.f32 	%f84, [%rd14+256];
	max.f32 	%f85, %f83, %f84;
	ld.global.f32 	%f86, [%rd14+384];
	max.f32 	%f367, %f85, %f86;
	add.s32 	%r131, %r131, 128;
$L__BB1_11:
	setp.eq.s32 	%p9, %r18, 0;
	@%p9 bra 	$L__BB1_14;
	add.s32 	%r135, %r131, %r3;
	neg.s32 	%r134, %r18;
$L__BB1_13:
	.pragma "nounroll";
	mul.wide.s32 	%rd15, %r135, 4;
	add.s64 	%rd16, %rd2, %rd15;
	ld.global.f32 	%f87, [%rd16];
	max.f32 	%f367, %f367, %f87;
	add.s32 	%r135, %r135, 32;
	add.s32 	%r134, %r134, 1;
	setp.ne.s32 	%p10, %r134, 0;
	@%p10 bra 	$L__BB1_13;
$L__BB1_14:
	shl.b32 	%r71, %r146, 2;
	mov.u32 	%r72, _ZZ8softmax2iiPfS_E9reduction;
	add.s32 	%r27, %r72, %r71;
	st.shared.f32 	[%r27], %f367;
	bar.sync 	0;
	setp.gt.u32 	%p11, %r146, 15;
	@%p11 bra 	$L__BB1_16;
	ld.shared.f32 	%f88, [%r27];
	ld.shared.f32 	%f89, [%r27+64];
	max.f32 	%f90, %f88, %f89;
	st.shared.f32 	[%r27], %f90;
$L__BB1_16:
	bar.sync 	0;
	setp.gt.u32 	%p12, %r146, 3;
	@%p12 bra 	$L__BB1_18;
	ld.shared.f32 	%f91, [%r27];
	ld.shared.f32 	%f92, [%r27+16];
	max.f32 	%f93, %f91, %f92;
	st.shared.f32 	[%r27], %f93;
$L__BB1_18:
	setp.ge.s32 	%p13, %r146, %r60;
	bar.sync 	0;
	mov.f32 	%f375, 0f00000000;
	ld.shared.f32 	%f14, [_ZZ8softmax2iiPfS_E9reduction];
	@%p13 bra 	$L__BB1_30;
	mul.lo.s32 	%r28, %r1, %r60;
	not.b32 	%r73, %r146;
	add.s32 	%r29, %r60, %r73;
	shr.u32 	%r74, %r29, 5;
	add.s32 	%r30, %r74, 1;
	and.b32  	%r31, %r30, 7;
	setp.lt.u32 	%p14, %r29, 224;
	mov.f32 	%f375, 0f00000000;
	mov.u32 	%r139, %r146;
	@%p14 bra 	$L__BB1_22;
	and.b32  	%r75, %r30, 268435448;
	neg.s32 	%r137, %r75;
	add.s64 	%rd4, %rd2, 512;
	add.s32 	%r136, %r146, %r28;
	mov.f32 	%f375, 0f00000000;
	mov.u32 	%r139, %r146;
$L__BB1_21:
	.pragma "nounroll";
	mul.wide.s32 	%rd17, %r136, 4;
	add.s64 	%rd18, %rd4, %rd17;
	ld.global.f32 	%f98, [%rd18+-512];
	sub.f32 	%f99, %f98, %f14;
	fma.rn.f32 	%f100, %f99, 0f3BBB989D, 0f3F000000;
	cvt.sat.f32.f32 	%f101, %f100;
	mov.f32 	%f102, 0f4B400001;
	mov.f32 	%f103, 0f437C0000;
	fma.rm.f32 	%f104, %f101, %f103, %f102;
	add.f32 	%f105, %f104, 0fCB40007F;
	neg.f32 	%f106, %f105;
	fma.rn.f32 	%f107, %f99, 0f3FB8AA3B, %f106;
	fma.rn.f32 	%f108, %f99, 0f32A57060, %f107;
	mov.b32 	%r76, %f104;
	shl.b32 	%r77, %r76, 23;
	mov.b32 	%f109, %r77;
	ex2.approx.ftz.f32 	%f110, %f108;
	fma.rn.f32 	%f111, %f110, %f109, %f375;
	ld.global.f32 	%f112, [%rd18+-384];
	sub.f32 	%f113, %f112, %f14;
	fma.rn.f32 	%f114, %f113, 0f3BBB989D, 0f3F000000;
	cvt.sat.f32.f32 	%f115, %f114;
	fma.rm.f32 	%f116, %f115, %f103, %f102;
	add.f32 	%f117, %f116, 0fCB40007F;
	neg.f32 	%f118, %f117;
	fma.rn.f32 	%f119, %f113, 0f3FB8AA3B, %f118;
	fma.rn.f32 	%f120, %f113, 0f32A57060, %f119;
	mov.b32 	%r78, %f116;
	shl.b32 	%r79, %r78, 23;
	mov.b32 	%f121, %r79;
	ex2.approx.ftz.f32 	%f122, %f120;
	fma.rn.f32 	%f123, %f122, %f121, %f111;
	ld.global.f32 	%f124, [%rd18+-256];
	sub.f32 	%f125, %f124, %f14;
	fma.rn.f32 	%f126, %f125, 0f3BBB989D, 0f3F000000;
	cvt.sat.f32.f32 	%f127, %f126;
	fma.rm.f32 	%f128, %f127, %f103, %f102;
	add.f32 	%f129, %f128, 0fCB40007F;
	neg.f32 	%f130, %f129;
	fma.rn.f32 	%f131, %f125, 0f3FB8AA3B, %f130;
	fma.rn.f32 	%f132, %f125, 0f32A57060, %f131;
	mov.b32 	%r80, %f128;
	shl.b32 	%r81, %r80, 23;
	mov.b32 	%f133, %r81;
	ex2.approx.ftz.f32 	%f134, %f132;
	fma.rn.f32 	%f135, %f134, %f133, %f123;
	ld.global.f32 	%f136, [%rd18+-128];
	sub.f32 	%f137, %f136, %f14;
	fma.rn.f32 	%f138, %f137, 0f3BBB989D, 0f3F000000;
	cvt.sat.f32.f32 	%f139, %f138;
	fma.rm.f32 	%f140, %f139, %f103, %f102;
	add.f32 	%f141, %f140, 0fCB40007F;
	neg.f32 	%f142, %f141;
	fma.rn.f32 	%f143, %f137, 0f3FB8AA3B, %f142;
	fma.rn.f32 	%f144, %f137, 0f32A57060, %f143;
	mov.b32 	%r82, %f140;
	shl.b32 	%r83, %r82, 23;
	mov.b32 	%f145, %r83;
	ex2.approx.ftz.f32 	%f146, %f144;
	fma.rn.f32 	%f147, %f146, %f145, %f135;
	ld.global.f32 	%f148, [%rd18];
	sub.f32 	%f149, %f148, %f14;
	fma.rn.f32 	%f150, %f149, 0f3BBB989D, 0f3F000000;
	cvt.sat.f32.f32 	%f151, %f150;
	fma.rm.f32 	%f152, %f151, %f103, %f102;
	add.f32 	%f153, %f152, 0fCB40007F;
	neg.f32 	%f154, %f153;
	fma.rn.f32 	%f155, %f149, 0f3FB8AA3B, %f154;
	fma.rn.f32 	%f156, %f149, 0f32A57060, %f155;
	mov.b32 	%r84, %f152;
	shl.b32 	%r85, %r84, 23;
	mov.b32 	%f157, %r85;
	ex2.approx.ftz.f32 	%f158, %f156;
	fma.rn.f32 	%f159, %f158, %f157, %f147;
	ld.global.f32 	%f160, [%rd18+128];
	sub.f32 	%f161, %f160, %f14;
	fma.rn.f32 	%f162, %f161, 0f3BBB989D, 0f3F000000;
	cvt.sat.f32.f32 	%f163, %f162;
	fma.rm.f32 	%f164, %f163, %f103, %f102;
	add.f32 	%f165, %f164, 0fCB40007F;
	neg.f32 	%f166, %f165;
	fma.rn.f32 	%f167, %f161, 0f3FB8AA3B, %f166;
	fma.rn.f32 	%f168, %f161, 0f32A57060, %f167;
	mov.b32 	%r86, %f164;
	shl.b32 	%r87, %r86, 23;
	mov.b32 	%f169, %r87;
	ex2.approx.ftz.f32 	%f170, %f168;
	fma.rn.f32 	%f171, %f170, %f169, %f159;
	ld.global.f32 	%f172, [%rd18+256];
	sub.f32 	%f173, %f172, %f14;
	fma.rn.f32 	%f174, %f173, 0f3BBB989D, 0f3F000000;
	cvt.sat.f32.f32 	%f175, %f174;
	fma.rm.f32 	%f176, %f175, %f103, %f102;
	add.f32 	%f177, %f176, 0fCB40007F;
	neg.f32 	%f178, %f177;
	fma.rn.f32 	%f179, %f173, 0f3FB8AA3B, %f178;
	fma.rn.f32 	%f180, %f173, 0f32A57060, %f179;
	mov.b32 	%r88, %f176;
	shl.b32 	%r89, %r88, 23;
	mov.b32 	%f181, %r89;
	ex2.approx.ftz.f32 	%f182, %f180;
	fma.rn.f32 	%f183, %f182, %f181, %f171;
	ld.global.f32 	%f184, [%rd18+384];
	sub.f32 	%f185, %f184, %f14;
	fma.rn.f32 	%f186, %f185, 0f3BBB989D, 0f3F000000;
	cvt.sat.f32.f32 	%f187, %f186;
	fma.rm.f32 	%f188, %f187, %f103, %f102;
	add.f32 	%f189, %f188, 0fCB40007F;
	neg.f32 	%f190, %f189;
	fma.rn.f32 	%f191, %f185, 0f3FB8AA3B, %f190;
	fma.rn.f32 	%f192, %f185, 0f32A57060, %f191;
	mov.b32 	%r90, %f188;
	shl.b32 	%r91, %r90, 23;
	mov.b32 	%f193, %r91;
	ex2.approx.ftz.f32 	%f194, %f192;
	fma.rn.f32 	%f375, %f194, %f193, %f183;
	add.s32 	%r139, %r139, 256;
	add.s32 	%r137, %r137, 8;
	add.s32 	%r136, %r136, 256;
	setp.ne.s32 	%p15, %r137, 0;
	@%p15 bra 	$L__BB1_21;
$L__BB1_22:
	setp.eq.s32 	%p16, %r31, 0;
	@%p16 bra 	$L__BB1_30;
	setp.lt.u32 	%p17, %r31, 4;
	@%p17 bra 	$L__BB1_25;
	add.s32 	%r92, %r139, %r28;
	mul.wide.s32 	%rd19, %r92, 4;
	add.s64 	%rd20, %rd2, %rd19;
	ld.global.f32 	%f196, [%rd20];
	sub.f32 	%f197, %f196, %f14;
	fma.rn.f32 	%f198, %f197, 0f3BBB989D, 0f3F000000;
	cvt.sat.f32.f32 	%f199, %f198;
	mov.f32 	%f200, 0f4B400001;
	mov.f32 	%f201, 0f437C0000;
	fma.rm.f32 	%f202, %f199, %f201, %f200;
	add.f32 	%f203, %f202, 0fCB40007F;
	neg.f32 	%f204, %f203;
	fma.rn.f32 	%f205, %f197, 0f3FB8AA3B, %f204;
	fma.rn.f32 	%f206, %f197, 0f32A57060, %f205;
	mov.b32 	%r93, %f202;
	shl.b32 	%r94, %r93, 23;
	mov.b32 	%f207, %r94;
	ex2.approx.ftz.f32 	%f208, %f206;
	fma.rn.f32 	%f209, %f208, %f207, %f375;
	ld.global.f32 	%f210, [%rd20+128];
	sub.f32 	%f211, %f210, %f14;
	fma.rn.f32 	%f212, %f211, 0f3BBB989D, 0f3F000000;
	cvt.sat.f32.f32 	%f213, %f212;
	fma.rm.f32 	%f214, %f213, %f201, %f200;
	add.f32 	%f215, %f214, 0fCB40007F;
	neg.f32 	%f216, %f215;
	fma.rn.f32 	%f217, %f211, 0f3FB8AA3B, %f216;
	fma.rn.f32 	%f218, %f211, 0f32A57060, %f217;
	mov.b32 	%r95, %f214;
	shl.b32 	%r96, %r95, 23;
	mov.b32 	%f219, %r96;
	ex2.approx.ftz.f32 	%f220, %f218;
	fma.rn.f32 	%f221, %f220, %f219, %f209;
	ld.global.f32 	%f222, [%rd20+256];
	sub.f32 	%f223, %f222, %f14;
	fma.rn.f32 	%f224, %f223, 0f3BBB989D, 0f3F000000;
	cvt.sat.f32.f32 	%f225, %f224;
	fma.rm.f32 	%f226, %f225, %f201, %f200;
	add.f32 	%f227, %f226, 0fCB40007F;
	neg.f32 	%f228, %f227;
	fma.rn.f32 	%f229, %f223, 0f3FB8AA3B, %f228;
	fma.rn.f32 	%f230, %f223, 0f32A57060, %f229;
	mov.b32 	%r97, %f226;
	shl.b32 	%r98, %r97, 23;
	mov.b32 	%f231, %r98;
	ex2.approx.ftz.f32 	%f232, %f230;
	fma.rn.f32 	%f233, %f232, %f231, %f221;
	ld.global.f32 	%f234, [%rd20+384];
	sub.f32 	%f235, %f234, %f14;
	fma.rn.f32 	%f236, %f235, 0f3BBB989D, 0f3F000000;
	cvt.sat.f32.f32 	%f237, %f236;
	fma.rm.f32 	%f238, %f237, %f201, %f200;
	add.f32 	%f239, %f238, 0fCB40007F;
	neg.f32 	%f240, %f239;
	fma.rn.f32 	%f241, %f235, 0f3FB8AA3B, %f240;
	fma.rn.f32 	%f242, %f235, 0f32A57060, %f241;
	mov.b32 	%r99, %f238;
	shl.b32 	%r100, %r99, 23;
	mov.b32 	%f243, %r100;
	ex2.approx.ftz.f32 	%f244, %f242;
	fma.rn.f32 	%f375, %f244, %f243, %f233;
	add.s32 	%r139, %r139, 128;
$L__BB1_25:
	and.b32  	%r101, %r30, 3;
	setp.eq.s32 	%p18, %r101, 0;
	@%p18 bra 	$L__BB1_30;
	setp.eq.s32 	%p19, %r101, 1;
	@%p19 bra 	$L__BB1_28;
	add.s32 	%r102, %r139, %r28;
	mul.wide.s32 	%rd21, %r102, 4;
	add.s64 	%rd22, %rd2, %rd21;
	ld.global.f32 	%f246, [%rd22];
	sub.f32 	%f247, %f246, %f14;
	fma.rn.f32 	%f248, %f247, 0f3BBB989D, 0f3F000000;
	cvt.sat.f32.f32 	%f249, %f248;
	mov.f32 	%f250, 0f4B400001;
	mov.f32 	%f251, 0f437C0000;
	fma.rm.f32 	%f252, %f249, %f251, %f250;
	add.f32 	%f253, %f252, 0fCB40007F;
	neg.f32 	%f254, %f253;
	fma.rn.f32 	%f255, %f247, 0f3FB8AA3B, %f254;
	fma.rn.f32 	%f256, %f247, 0f32A57060, %f255;
	mov.b32 	%r103, %f252;
	shl.b32 	%r104, %r103, 23;
	mov.b32 	%f257, %r104;
	ex2.approx.ftz.f32 	%f258, %f256;
	fma.rn.f32 	%f259, %f258, %f257, %f375;
	ld.global.f32 	%f260, [%rd22+128];
	sub.f32 	%f261, %f260, %f14;
	fma.rn.f32 	%f262, %f261, 0f3BBB989D, 0f3F000000;
	cvt.sat.f32.f32 	%f263, %f262;
	fma.rm.f32 	%f264, %f263, %f251, %f250;
	add.f32 	%f265, %f264, 0fCB40007F;
	neg.f32 	%f266, %f265;
	fma.rn.f32 	%f267, %f261, 0f3FB8AA3B, %f266;
	fma.rn.f32 	%f268, %f261, 0f32A57060, %f267;
	mov.b32 	%r105, %f264;
	shl.b32 	%r106, %r105, 23;
	mov.b32 	%f269, %r106;
	ex2.approx.ftz.f32 	%f270, %f268;
	fma.rn.f32 	%f375, %f270, %f269, %f259;
	add.s32 	%r139, %r139, 64;
$L__BB1_28:
	and.b32  	%r107, %r29, 32;
	setp.ne.s32 	%p20, %r107, 0;
	@%p20 bra 	$L__BB1_30;
	add.s32 	%r108, %r139, %r28;
	mul.wide.s32 	%rd23, %r108, 4;
	add.s64 	%rd24, %rd2, %rd23;
	ld.global.f32 	%f271, [%rd24];
	sub.f32 	%f272, %f271, %f14;
	fma.rn.f32 	%f273, %f272, 0f3BBB989D, 0f3F000000;
	cvt.sat.f32.f32 	%f274, %f273;
	mov.f32 	%f275, 0f4B400001;
	mov.f32 	%f276, 0f437C0000;
	fma.rm.f32 	%f277, %f274, %f276, %f275;
	add.f32 	%f278, %f277, 0fCB40007F;
	neg.f32 	%f279, %f278;
	fma.rn.f32 	%f280, %f272, 0f3FB8AA3B, %f279;
	fma.rn.f32 	%f281, %f272, 0f32A57060, %f280;
	mov.b32 	%r109, %f277;
	shl.b32 	%r110, %r109, 23;
	mov.b32 	%f282, %r110;
	ex2.approx.ftz.f32 	%f283, %f281;
	fma.rn.f32 	%f375, %f283, %f282, %f375;
$L__BB1_30:
	setp.gt.u32 	%p21, %r146, 15;
	st.shared.f32 	[%r27], %f375;
	bar.sync 	0;
	@%p21 bra 	$L__BB1_32;
	ld.shared.f32 	%f284, [%r27+64];
	ld.shared.f32 	%f285, [%r27];
	add.f32 	%f286, %f284, %f285;
	st.shared.f32 	[%r27], %f286;
$L__BB1_32:
	setp.gt.u32 	%p22, %r146, 3;
	bar.sync 	0;
	@%p22 bra 	$L__BB1_34;
	ld.shared.f32 	%f287, [%r27+16];
	ld.shared.f32 	%f288, [%r27];
	add.f32 	%f289, %f287, %f288;
	st.shared.f32 	[%r27], %f289;
$L__BB1_34:
	setp.ge.s32 	%p23, %r146, %r60;
	bar.sync 	0;
	ld.shared.f32 	%f27, [_ZZ8softmax2iiPfS_E9reduction];
	@%p23 bra 	$L__BB1_41;
	mul.lo.s32 	%r45, %r1, %r60;
	not.b32 	%r111, %r146;
	add.s32 	%r46, %r60, %r111;
	and.b32  	%r112, %r46, 96;
	setp.eq.s32 	%p24, %r112, 96;
	@%p24 bra 	$L__BB1_38;
	shr.u32 	%r113, %r46, 5;
	add.s32 	%r114, %r113, 1;
	and.b32  	%r115, %r114, 3;
	add.s32 	%r143, %r146, %r45;
	neg.s32 	%r142, %r115;
	shl.b32 	%r116, %r114, 5;
	and.b32  	%r117, %r116, 96;
	add.s32 	%r146, %r146, %r117;
$L__BB1_37:
	.pragma "nounroll";
	mul.wide.s32 	%rd25, %r143, 4;
	add.s64 	%rd26, %rd1, %rd25;
	add.s64 	%rd27, %rd2, %rd25;
	ld.global.f32 	%f290, [%rd27];
	sub.f32 	%f291, %f290, %f14;
	fma.rn.f32 	%f292, %f291, 0f3BBB989D, 0f3F000000;
	cvt.sat.f32.f32 	%f293, %f292;
	mov.f32 	%f294, 0f4B400001;
	mov.f32 	%f295, 0f437C0000;
	fma.rm.f32 	%f296, %f293, %f295, %f294;
	add.f32 	%f297, %f296, 0fCB40007F;
	neg.f32 	%f298, %f297;
	fma.rn.f32 	%f299, %f291, 0f3FB8AA3B, %f298;
	fma.rn.f32 	%f300, %f291, 0f32A57060, %f299;
	mov.b32 	%r118, %f296;
	shl.b32 	%r119, %r118, 23;
	mov.b32 	%f301, %r119;
	ex2.approx.ftz.f32 	%f302, %f300;
	mul.f32 	%f303, %f302, %f301;
	div.rn.f32 	%f304, %f303, %f27;
	st.global.f32 	[%rd26], %f304;
	add.s32 	%r143, %r143, 32;
	add.s32 	%r142, %r142, 1;
	setp.ne.s32 	%p25, %r142, 0;
	@%p25 bra 	$L__BB1_37;
$L__BB1_38:
	setp.lt.u32 	%p26, %r46, 96;
	@%p26 bra 	$L__BB1_41;
	add.s64 	%rd5, %rd2, 256;
	add.s32 	%r145, %r146, %r45;
	add.s64 	%rd6, %rd1, 256;
$L__BB1_40:
	mul.wide.s32 	%rd28, %r145, 4;
	add.s64 	%rd29, %rd5, %rd28;
	add.s64 	%rd30, %rd6, %rd28;
	ld.global.f32 	%f305, [%rd29+-256];
	sub.f32 	%f306, %f305, %f14;
	fma.rn.f32 	%f307, %f306, 0f3BBB989D, 0f3F000000;
	cvt.sat.f32.f32 	%f308, %f307;
	mov.f32 	%f309, 0f4B400001;
	mov.f32 	%f310, 0f437C0000;
	fma.rm.f32 	%f311, %f308, %f310, %f309;
	add.f32 	%f312, %f311, 0fCB40007F;
	neg.f32 	%f313, %f312;
	fma.rn.f32 	%f314, %f306, 0f3FB8AA3B, %f313;
	fma.rn.f32 	%f315, %f306, 0f32A57060, %f314;
	mov.b32 	%r120, %f311;
	shl.b32 	%r121, %r120, 23;
	mov.b32 	%f316, %r121;
	ex2.approx.ftz.f32 	%f317, %f315;
	mul.f32 	%f318, %f317, %f316;
	div.rn.f32 	%f319, %f318, %f27;
	st.global.f32 	[%rd30+-256], %f319;
	ld.global.f32 	%f320, [%rd29+-128];
	sub.f32 	%f321, %f320, %f14;
	fma.rn.f32 	%f322, %f321, 0f3BBB989D, 0f3F000000;
	cvt.sat.f32.f32 	%f323, %f322;
	fma.rm.f32 	%f324, %f323, %f310, %f309;
	add.f32 	%f325, %f324, 0fCB40007F;
	neg.f32 	%f326, %f325;
	fma.rn.f32 	%f327, %f321, 0f3FB8AA3B, %f326;
	fma.rn.f32 	%f328, %f321, 0f32A57060, %f327;
	mov.b32 	%r122, %f324;
	shl.b32 	%r123, %r122, 23;
	mov.b32 	%f329, %r123;
	ex2.approx.ftz.f32 	%f330, %f328;
	mul.f32 	%f331, %f330, %f329;
	div.rn.f32 	%f332, %f331, %f27;
	st.global.f32 	[%rd30+-128], %f332;
	ld.global.f32 	%f333, [%rd29];
	sub.f32 	%f334, %f333, %f14;
	fma.rn.f32 	%f335, %f334, 0f3BBB989D, 0f3F000000;
	cvt.sat.f32.f32 	%f336, %f335;
	fma.rm.f32 	%f337, %f336, %f310, %f309;
	add.f32 	%f338, %f337, 0fCB40007F;
	neg.f32 	%f339, %f338;
	fma.rn.f32 	%f340, %f334, 0f3FB8AA3B, %f339;
	fma.rn.f32 	%f341, %f334, 0f32A57060, %f340;
	mov.b32 	%r124, %f337;
	shl.b32 	%r125, %r124, 23;
	mov.b32 	%f342, %r125;
	ex2.approx.ftz.f32 	%f343, %f341;
	mul.f32 	%f344, %f343, %f342;
	div.rn.f32 	%f345, %f344, %f27;
	st.global.f32 	[%rd30], %f345;
	ld.global.f32 	%f346, [%rd29+128];
	sub.f32 	%f347, %f346, %f14;
	fma.rn.f32 	%f348, %f347, 0f3BBB989D, 0f3F000000;
	cvt.sat.f32.f32 	%f349, %f348;
	fma.rm.f32 	%f350, %f349, %f310, %f309;
	add.f32 	%f351, %f350, 0fCB40007F;
	neg.f32 	%f352, %f351;
	fma.rn.f32 	%f353, %f347, 0f3FB8AA3B, %f352;
	fma.rn.f32 	%f354, %f347, 0f32A57060, %f353;
	mov.b32 	%r126, %f350;
	shl.b32 	%r127, %r126, 23;
	mov.b32 	%f355, %r127;
	ex2.approx.ftz.f32 	%f356, %f354;
	mul.f32 	%f357, %f356, %f355;
	div.rn.f32 	%f358, %f357, %f27;
	st.global.f32 	[%rd30+128], %f358;
	add.s32 	%r146, %r146, 128;
	add.s32 	%r145, %r145, 128;
	setp.lt.s32 	%p27, %r146, %r60;
	@%p27 bra 	$L__BB1_40;
$L__BB1_41:
	ret;

}


// ===== COMPILED SASS (sm_100) =====

	.target	sm_100

	.elftype	@"ET_EXEC"


//--------------------- .note.nv.tkinfo           --------------------------
	.section	.note.nv.tkinfo,"",@"SHT_NOTE"
	.sectionflags	@"SHF_NOTE_NV_TKINFO"
	.tkinfo
        /*0018*/ 	.word	0x00000002
        /*0030*/ 	.string	""
        /*0030*/ 	.string	"ptxas"
        /*0030*/ 	.string	"Cuda compilation tools, release 13.0, V13.0.88"
        /*0030*/ 	.string	"Build cuda_13.0.r13.0/compiler.36424714_0"
        /*0030*/ 	.string	"-arch sm_100 -m 64 "



//--------------------- .note.nv.cuinfo           --------------------------
	.section	.note.nv.cuinfo,"",@"SHT_NOTE"
	.sectionflags	@"SHF_NOTE_NV_CUINFO"
        /*0018*/ 	.short	0x0002
        /*001a*/ 	.short	0x0064
        /*001c*/ 	.short	0x0082
	.zero		2


//--------------------- .nv.info                  --------------------------
	.section	.nv.info,"",@"SHT_CUDA_INFO"
	.align	4


	//----- nvinfo : EIATTR_REGCOUNT
	.align		4
        /*0000*/ 	.byte	0x04, 0x2f
        /*0002*/ 	.short	(.L_1 - .L_0)
	.align		4
.L_0:
        /*0004*/ 	.word	index@(_Z7softmaxiiPfS_)
        /*0008*/ 	.word	0x00000020


	//----- nvinfo : EIATTR_FRAME_SIZE
	.align		4
.L_1:
        /*000c*/ 	.byte	0x04, 0x11
        /*000e*/ 	.short	(.L_3 - .L_2)
	.align		4
.L_2:
        /*0010*/ 	.word	index@($__internal_1_$__cuda_sm3x_div_rn_noftz_f32_slowpath)
        /*0014*/ 	.word	0x00000000


	//----- nvinfo : EIATTR_FRAME_SIZE
	.align		4
.L_3:
        /*0018*/ 	.byte	0x04, 0x11
        /*001a*/ 	.short	(.L_5 - .L_4)
	.align		4
.L_4:
        /*001c*/ 	.word	index@(_Z7softmaxiiPfS_)
        /*0020*/ 	.word	0x00000000


	//----- nvinfo : EIATTR_REGCOUNT
	.align		4
.L_5:
        /*0024*/ 	.byte	0x04, 0x2f
        /*0026*/ 	.short	(.L_7 - .L_6)
	.align		4
.L_6:
        /*0028*/ 	.word	index@(_Z8softmax2iiPfS_)
        /*002c*/ 	.word	0x00000020


	//----- nvinfo : EIATTR_FRAME_SIZE
	.align		4
.L_7:
        /*0030*/ 	.byte	0x04, 0x11
        /*0032*/ 	.short	(.L_9 - .L_8)
	.align		4
.L_8:
        /*0034*/ 	.word	index@($__internal_0_$__cuda_sm3x_div_rn_noftz_f32_slowpath)
        /*0038*/ 	.word	0x00000000


	//----- nvinfo : EIATTR_FRAME_SIZE
	.align		4
.L_9:
        /*003c*/ 	.byte	0x04, 0x11
        /*003e*/ 	.short	(.L_11 - .L_10)
	.align		4
.L_10:
        /*0040*/ 	.word	index@(_Z8softmax2iiPfS_)
        /*0044*/ 	.word	0x00000000


	//----- nvinfo : EIATTR_MIN_STACK_SIZE
	.align		4
.L_11:
        /*0048*/ 	.byte	0x04, 0x12
        /*004a*/ 	.short	(.L_13 - .L_12)
	.align		4
.L_12:
        /*004c*/ 	.word	index@(_Z8softmax2iiPfS_)
        /*0050*/ 	.word	0x00000000


	//----- nvinfo : EIATTR_MIN_STACK_SIZE
	.align		4
.L_13:
        /*0054*/ 	.byte	0x04, 0x12
        /*0056*/ 	.short	(.L_15 - .L_14)
	.align		4
.L_14:
        /*0058*/ 	.word	index@(_Z7softmaxiiPfS_)
        /*005c*/ 	.word	0x00000000
.L_15:


//--------------------- .nv.compat                --------------------------
	.section	.nv.compat,"",@"SHT_CUDA_COMPAT_INFO"
	.align	4
        /*0000*/ 	.byte	0x02, 0x09, 0x00, 0x00, 0x02, 0x02, 0x01, 0x00, 0x02, 0x05, 0x05, 0x00, 0x03, 0x07, 0x01, 0x01
        /*0010*/ 	.byte	0x02, 0x03, 0x00, 0x00, 0x02, 0x06, 0x01, 0x00, 0x04, 0x0b, 0x08, 0x00, 0x01, 0x00, 0x00, 0x00
        /*0020*/ 	.byte	0x00, 0x00, 0x00, 0x00


//--------------------- .nv.info._Z8softmax2iiPfS_ --------------------------
	.section	.nv.info._Z8softmax2iiPfS_,"",@"SHT_CUDA_INFO"
	.sectionflags	@""
	.align	4


	//----- nvinfo : EIATTR_CUDA_API_VERSION
	.align		4
        /*0000*/ 	.byte	0x04, 0x37
        /*0002*/ 	.short	(.L_17 - .L_16)
.L_16:
        /*0004*/ 	.word	0x00000082


	//----- nvinfo : EIATTR_KPARAM_INFO
	.align		4
.L_17:
        /*0008*/ 	.byte	0x04, 0x17
        /*000a*/ 	.short	(.L_19 - .L_18)
.L_18:
        /*000c*/ 	.word	0x00000000
        /*0010*/ 	.short	0x0003
        /*0012*/ 	.short	0x0010
        /*0014*/ 	.byte	0x00, 0xf5, 0x21, 0x00


	//----- nvinfo : EIATTR_KPARAM_INFO
	.align		4
.L_19:
        /*0018*/ 	.byte	0x04, 0x17
        /*001a*/ 	.short	(.L_21 - .L_20)
.L_20:
        /*001c*/ 	.word	0x00000000
        /*0020*/ 	.short	0x0002
        /*0022*/ 	.short	0x0008
        /*0024*/ 	.byte	0x00, 0xf5, 0x21, 0x00


	//----- nvinfo : EIATTR_KPARAM_INFO
	.align		4
.L_21:
        /*0028*/ 	.byte	0x04, 0x17
        /*002a*/ 	.short	(.L_23 - .L_22)
.L_22:
        /*002c*/ 	.word	0x00000000
        /*0030*/ 	.short	0x0001
        /*0032*/ 	.short	0x0004
        /*0034*/ 	.byte	0x00, 0xf0, 0x11, 0x00


	//----- nvinfo : EIATTR_KPARAM_INFO
	.align		4
.L_23:
        /*0038*/ 	.byte	0x04, 0x17
        /*003a*/ 	.short	(.L_25 - .L_24)
.L_24:
        /*003c*/ 	.word	0x00000000
        /*0040*/ 	.short	0x0000
        /*0042*/ 	.short	0x0000
        /*0044*/ 	.byte	0x00, 0xf0, 0x11, 0x00


	//----- nvinfo : EIATTR_SPARSE_MMA_MASK
	.align		4
.L_25:
        /*0048*/ 	.byte	0x03, 0x50
        /*004a*/ 	.short	0x0000


	//----- nvinfo : EIATTR_MAXREG_COUNT
	.align		4
        /*004c*/ 	.byte	0x03, 0x1b
        /*004e*/ 	.short	0x00ff


	//----- nvinfo : EIATTR_NUM_BARRIERS
	.align		4
        /*0050*/ 	.byte	0x02, 0x4c
        /*0052*/ 	.byte	0x01
	.zero		1


	//----- nvinfo : EIATTR_MERCURY_ISA_VERSION
	.align		4
        /*0054*/ 	.byte	0x03, 0x5f
        /*0056*/ 	.short	0x0101


	//----- nvinfo : EIATTR_VRC_CTA_INIT_COUNT
	.align		4
        /*0058*/ 	.byte	0x02, 0x4a
	.zero		1
	.zero		1


	//----- nvinfo : EIATTR_EXIT_INSTR_OFFSETS
	.align		4
        /*005c*/ 	.byte	0x04, 0x1c
        /*005e*/ 	.short	(.L_27 - .L_26)


	//   ....[0]....
.L_26:
        /*0060*/ 	.word	0x00000070


	//   ....[1]....
        /*0064*/ 	.word	0x000016a0


	//   ....[2]....
        /*0068*/ 	.word	0x000019d0


	//   ....[3]....
        /*006c*/ 	.word	0x000021d0


	//----- nvinfo : EIATTR_CRS_STACK_SIZE
	.align		4
.L_27:
        /*0070*/ 	.byte	0x04, 0x1e
        /*0072*/ 	.short	(.L_29 - .L_28)
.L_28:
        /*0074*/ 	.word	0x00000000


	//----- nvinfo : EIATTR_CBANK_PARAM_SIZE
	.align		4
.L_29:
        /*0078*/ 	.byte	0x03, 0x19
        /*007a*/ 	.short	0x0018


	//----- nvinfo : EIATTR_PARAM_CBANK
	.align		4
        /*007c*/ 	.byte	0x04, 0x0a
        /*007e*/ 	.short	(.L_31 - .L_30)
	.align		4
.L_30:
        /*0080*/ 	.word	index@(.nv.constant0._Z8softmax2iiPfS_)
        /*0084*/ 	.short	0x0380
        /*0086*/ 	.short	0x0018


	//----- nvinfo : EIATTR_SW_WAR
	.align		4
.L_31:
        /*0088*/ 	.byte	0x04, 0x36
        /*008a*/ 	.short	(.L_33 - .L_32)
.L_32:
        /*008c*/ 	.word	0x00000008
.L_33:


//--------------------- .nv.info._Z7softmaxiiPfS_ --------------------------
	.section	.nv.info._Z7softmaxiiPfS_,"",@"SHT_CUDA_INFO"
	.sectionflags	@""
	.align	4


	//----- nvinfo : EIATTR_CUDA_API_VERSION
	.align		4
        /*0000*/ 	.byte	0x04, 0x37
        /*0002*/ 	.short	(.L_35 - .L_34)
.L_34:
        /*0004*/ 	.word	0x00000082


	//----- nvinfo : EIATTR_KPARAM_INFO
	.align		4
.L_35:
        /*0008*/ 	.byte	0x04, 0x17
        /*000a*/ 	.short	(.L_37 - .L_36)
.L_36:
        /*000c*/ 	.word	0x00000000
        /*0010*/ 	.short	0x0003
        /*0012*/ 	.short	0x0010
        /*0014*/ 	.byte	0x00, 0xf5, 0x21, 0x00


	//----- nvinfo : EIATTR_KPARAM_INFO
	.align		4
.L_37:
        /*0018*/ 	.byte	0x04, 0x17
        /*001a*/ 	.short	(.L_39 - .L_38)
.L_38:
        /*001c*/ 	.word	0x00000000
        /*0020*/ 	.short	0x0002
        /*0022*/ 	.short	0x0008
        /*0024*/ 	.byte	0x00, 0xf5, 0x21, 0x00


	//----- nvinfo : EIATTR_KPARAM_INFO
	.align		4
.L_39:
        /*0028*/ 	.byte	0x04, 0x17
        /*002a*/ 	.short	(.L_41 - .L_40)
.L_40:
        /*002c*/ 	.word	0x00000000
        /*0030*/ 	.short	0x0001
        /*0032*/ 	.short	0x0004
        /*0034*/ 	.byte	0x00, 0xf0, 0x11, 0x00


	//----- nvinfo : EIATTR_KPARAM_INFO
	.align		4
.L_41:
        /*0038*/ 	.byte	0x04, 0x17
        /*003a*/ 	.short	(.L_43 - .L_42)
.L_42:
        /*003c*/ 	.word	0x00000000
        /*0040*/ 	.short	0x0000
        /*0042*/ 	.short	0x0000
        /*0044*/ 	.byte	0x00, 0xf0, 0x11, 0x00


	//----- nvinfo : EIATTR_SPARSE_MMA_MASK
	.align		4
.L_43:
        /*0048*/ 	.byte	0x03, 0x50
        /*004a*/ 	.short	0x0000


	//----- nvinfo : EIATTR_MAXREG_COUNT
	.align		4
        /*004c*/ 	.byte	0x03, 0x1b
        /*004e*/ 	.short	0x00ff


	//----- nvinfo : EIATTR_MERCURY_ISA_VERSION
	.align		4
        /*0050*/ 	.byte	0x03, 0x5f
        /*0052*/ 	.short	0x0101


	//----- nvinfo : EIATTR_VRC_CTA_INIT_COUNT
	.align		4
        /*0054*/ 	.byte	0x02, 0x4a
	.zero		1
	.zero		1


	//----- nvinfo : EIATTR_EXIT_INSTR_OFFSETS
	.align		4
        /*0058*/ 	.byte	0x04, 0x1c
        /*005a*/ 	.short	(.L_45 - .L_44)


	//   ....[0]....
.L_44:
        /*005c*/ 	.word	0x000000c0


	//   ....[1]....
        /*0060*/ 	.word	0x00001710


	//----- nvinfo : EIATTR_CRS_STACK_SIZE
	.align		4
.L_45:
        /*0064*/ 	.byte	0x04, 0x1e
        /*0066*/ 	.short	(.L_47 - .L_46)
.L_46:
        /*0068*/ 	.word	0x00000000


	//----- nvinfo : EIATTR_CBANK_PARAM_SIZE
	.align		4
.L_47:
        /*006c*/ 	.byte	0x03, 0x19
        /*006e*/ 	.short	0x0018


	//----- nvinfo : EIATTR_PARAM_CBANK
	.align		4
        /*0070*/ 	.byte	0x04, 0x0a
        /*0072*/ 	.short	(.L_49 - .L_48)
	.align		4
.L_48:
        /*0074*/ 	.word	index@(.nv.constant0._Z7softmaxiiPfS_)
        /*0078*/ 	.short	0x0380
        /*007a*/ 	.short	0x0018


	//----- nvinfo : EIATTR_SW_WAR
	.align		4
.L_49:
        /*007c*/ 	.byte	0x04, 0x36
        /*007e*/ 	.short	(.L_51 - .L_50)
.L_50:
        /*0080*/ 	.word	0x00000008
.L_51:


//--------------------- .nv.callgraph             --------------------------
	.section	.nv.callgraph,"",@"SHT_CUDA_CALLGRAPH"
	.align	4
	.sectionentsize	8
	.align		4
        /*0000*/ 	.word	0x00000000
	.align		4
        /*0004*/ 	.word	0xffffffff
	.align		4
        /*0008*/ 	.word	0x00000000
	.align		4
        /*000c*/ 	.word	0xfffffffe
	.align		4
        /*0010*/ 	.word	0x00000000
	.align		4
        /*0014*/ 	.word	0xfffffffd
	.align		4
        /*0018*/ 	.word	0x00000000
	.align		4
        /*001c*/ 	.word	0xfffffffc


//--------------------- .text._Z8softmax2iiPfS_   --------------------------
	.section	.text._Z8softmax2iiPfS_,"ax",@progbits
	.align	128
        .global         _Z8softmax2iiPfS_
        .type           _Z8softmax2iiPfS_,@function
        .size           _Z8softmax2iiPfS_,(.L_x_70 - _Z8softmax2iiPfS_)
        .other          _Z8softmax2iiPfS_,@"STO_CUDA_ENTRY STV_DEFAULT"
_Z8softmax2iiPfS_:
.text._Z8softmax2iiPfS_:
[----:B------:R-:W-:Y:S01]  /*0000*/  LDC R1, c[0x0][0x37c] ;  /* 0x0000df00ff017b82 */ /* 0x000fe20000000800 */
[----:B------:R-:W0:Y:S07]  /*0010*/  S2R R0, SR_TID.X ;  /* 0x0000000000007919 */ /* 0x000e2e0000002100 */
[----:B------:R-:W0:Y:S01]  /*0020*/  S2UR UR4, SR_CTAID.X ;  /* 0x00000000000479c3 */ /* 0x000e220000002500 */
[----:B------:R-:W1:Y:S07]  /*0030*/  LDCU UR5, c[0x0][0x384] ;  /* 0x00007080ff0577ac */ /* 0x000e6e0008000800 */
[----:B------:R-:W0:Y:S02]  /*0040*/  LDC R5, c[0x0][0x360] ;  /* 0x0000d800ff057b82 */ /* 0x000e240000000800 */
[----:B0-----:R-:W-:-:S05]  /*0050*/  IMAD R5, R5, UR4, R0 ;  /* 0x0000000405057c24 */ /* 0x001fca000f8e0200 */
[----:B-1----:R-:W-:-:S13]  /*0060*/  ISETP.GE.AND P0, PT, R5, UR5, PT ;  /* 0x0000000505007c0c */ /* 0x002fda000bf06270 */
[----:B------:R-:W-:Y:S05]  /*0070*/  @P0 EXIT ;  /* 0x000000000000094d */ /* 0x000fea0003800000 */
[----:B------:R-:W0:Y:S01]  /*0080*/  S2R R2, SR_TID.Y ;  /* 0x0000000000027919 */ /* 0x000e220000002200 */
[----:B------:R-:W0:Y:S01]  /*0090*/  LDCU UR6, c[0x0][0x380] ;  /* 0x00007000ff0677ac */ /* 0x000e220008000800 */
[----:B------:R-:W-:Y:S01]  /*00a0*/  BSSY.RECONVERGENT B0, `(.L_x_0) ;  /* 0x0000069000007945 */ /* 0x000fe20003800200 */
[----:B------:R-:W-:Y:S01]  /*00b0*/  HFMA2 R3, -RZ, RZ, 0, 0 ;  /* 0x00000000ff037431 */ /* 0x000fe200000001ff */
[----:B------:R-:W1:Y:S01]  /*00c0*/  LDCU.64 UR8, c[0x0][0x358] ;  /* 0x00006b00ff0877ac */ /* 0x000e620008000a00 */
[----:B0-----:R-:W-:-:S13]  /*00d0*/  ISETP.GE.AND P0, PT, R2, UR6, PT ;  /* 0x0000000602007c0c */ /* 0x001fda000bf06270 */
[----:B-1----:R-:W-:Y:S05]  /*00e0*/  @P0 BRA `(.L_x_1) ;  /* 0x0000000400900947 */ /* 0x002fea0003800000 */
[----:B------:R-:W-:Y:S01]  /*00f0*/  LOP3.LUT R0, RZ, R2, RZ, 0x33, !PT ;  /* 0x00000002ff007212 */ /* 0x000fe200078e33ff */
[----:B------:R-:W-:Y:S01]  /*0100*/  BSSY.RECONVERGENT B1, `(.L_x_2) ;  /* 0x000002f000017945 */ /* 0x000fe20003800200 */
[----:B------:R-:W-:Y:S02]  /*0110*/  MOV R3, RZ ;  /* 0x000000ff00037202 */ /* 0x000fe40000000f00 */
[----:B------:R-:W-:-:S04]  /*0120*/  IADD3 R0, PT, PT, R0, UR6, RZ ;  /* 0x0000000600007c10 */ /* 0x000fc8000fffe0ff */
[C---:B------:R-:W-:Y:S02]  /*0130*/  ISETP.GE.U32.AND P0, PT, R0.reuse, 0x1e0, PT ;  /* 0x000001e00000780c */ /* 0x040fe40003f06070 */
[----:B------:R-:W-:Y:S02]  /*0140*/  LEA.HI R4, R0, 0x1, RZ, 0x1b ;  /* 0x0000000100047811 */ /* 0x000fe400078fd8ff */
[----:B------:R-:W-:Y:S02]  /*0150*/  MOV R0, R2 ;  /* 0x0000000200007202 */ /* 0x000fe40000000f00 */
[----:B------:R-:W-:-:S04]  /*0160*/  LOP3.LUT R24, R4, 0xf, RZ, 0xc0, !PT ;  /* 0x0000000f04187812 */ /* 0x000fc800078ec0ff */
[----:B------:R-:W-:-:S03]  /*0170*/  ISETP.NE.AND P1, PT, R24, RZ, PT ;  /* 0x000000ff1800720c */ /* 0x000fc60003f25270 */
[----:B------:R-:W-:Y:S10]  /*0180*/  @!P0 BRA `(.L_x_3) ;  /* 0x0000000000988947 */ /* 0x000ff40003800000 */
[----:B------:R-:W0:Y:S01]  /*0190*/  LDC.64 R6, c[0x0][0x388] ;  /* 0x0000e200ff067b82 */ /* 0x000e220000000a00 */
[----:B------:R-:W-:Y:S01]  /*01a0*/  LOP3.LUT R12, R4, 0xffffff0, RZ, 0xc0, !PT ;  /* 0x0ffffff0040c7812 */ /* 0x000fe200078ec0ff */
[----:B------:R-:W-:Y:S01]  /*01b0*/  IMAD R11, R5, UR6, R2 ;  /* 0x00000006050b7c24 */ /* 0x000fe2000f8e0202 */
[----:B------:R-:W-:Y:S02]  /*01c0*/  MOV R3, RZ ;  /* 0x000000ff00037202 */ /* 0x000fe40000000f00 */
[----:B------:R-:W-:Y:S02]  /*01d0*/  MOV R0, R2 ;  /* 0x0000000200007202 */ /* 0x000fe40000000f00 */
[----:B------:R-:W-:Y:S02]  /*01e0*/  IADD3 R12, PT, PT, -R12, RZ, RZ ;  /* 0x000000ff0c0c7210 */ /* 0x000fe40007ffe1ff */
[----:B0-----:R-:W-:-:S04]  /*01f0*/  IADD3 R6, P0, PT, R6, 0x400, RZ ;  /* 0x0000040006067810 */ /* 0x001fc80007f1e0ff */
[----:B------:R-:W-:-:S09]  /*0200*/  IADD3.X R7, PT, PT, RZ, R7, RZ, P0, !PT ;  /* 0x00000007ff077210 */ /* 0x000fd200007fe4ff */
.L_x_4:
[----:B------:R-:W-:-:S05]  /*0210*/  IMAD.WIDE R8, R11, 0x4, R6 ;  /* 0x000000040b087825 */ /* 0x000fca00078e0206 */
[----:B------:R-:W2:Y:S04]  /*0220*/  LDG.E R20, desc[UR8][R8.64+-0x400] ;  /* 0xfffc000808147981 */ /* 0x000ea8000c1e1900 */
[----:B------:R-:W2:Y:S04]  /*0230*/  LDG.E R21, desc[UR8][R8.64+-0x380] ;  /* 0xfffc800808157981 */ /* 0x000ea8000c1e1900 */
[----:B------:R-:W3:Y:S04]  /*0240*/  LDG.E R26, desc[UR8][R8.64+-0x300] ;  /* 0xfffd0008081a7981 */ /* 0x000ee8000c1e1900 */
[----:B------:R-:W3:Y:S04]  /*0250*/  LDG.E R25, desc[UR8][R8.64+-0x280] ;  /* 0xfffd800808197981 */ /* 0x000ee8000c1e1900 */
[----:B------:R-:W4:Y:S04]  /*0260*/  LDG.E R18, desc[UR8][R8.64+-0x200] ;  /* 0xfffe000808127981 */ /* 0x000f28000c1e1900 */
[----:B------:R-:W4:Y:S04]  /*0270*/  LDG.E R19, desc[UR8][R8.64+-0x180] ;  /* 0xfffe800808137981 */ /* 0x000f28000c1e1900 */
[----:B------:R-:W5:Y:S04]  /*0280*/  LDG.E R17, desc[UR8][R8.64+-0x100] ;  /* 0xffff000808117981 */ /* 0x000f68000c1e1900 */
[----:B------:R-:W5:Y:S04]  /*0290*/  LDG.E R16, desc[UR8][R8.64+-0x80] ;  /* 0xffff800808107981 */ /* 0x000f68000c1e1900 */
[----:B------:R-:W5:Y:S04]  /*02a0*/  LDG.E R15, desc[UR8][R8.64] ;  /* 0x00000008080f7981 */ /* 0x000f68000c1e1900 */
[----:B------:R-:W5:Y:S04]  /*02b0*/  LDG.E R14, desc[UR8][R8.64+0x80] ;  /* 0x00008008080e7981 */ /* 0x000f68000c1e1900 */
[----:B------:R-:W5:Y:S04]  /*02c0*/  LDG.E R13, desc[UR8][R8.64+0x100] ;  /* 0x00010008080d7981 */ /* 0x000f68000c1e1900 */
[----:B------:R-:W5:Y:S04]  /*02d0*/  LDG.E R10, desc[UR8][R8.64+0x180] ;  /* 0x00018008080a7981 */ /* 0x000f68000c1e1900 */
[----:B------:R-:W5:Y:S01]  /*02e0*/  LDG.E R22, desc[UR8][R8.64+0x380] ;  /* 0x0003800808167981 */ /* 0x000f62000c1e1900 */
[----:B--2---:R-:W-:-:S03]  /*02f0*/  FMNMX3 R23, R3, R20, R21, !PT ;  /* 0x0000001403177276 */ /* 0x004fc60007800015 */
[----:B------:R-:W2:Y:S04]  /*0300*/  LDG.E R21, desc[UR8][R8.64+0x200] ;  /* 0x0002000808157981 */ /* 0x000ea8000c1e1900 */
[----:B------:R-:W2:Y:S04]  /*0310*/  LDG.E R20, desc[UR8][R8.64+0x280] ;  /* 0x0002800808147981 */ /* 0x000ea8000c1e1900 */
[----:B------:R-:W2:Y:S01]  /*0320*/  LDG.E R3, desc[UR8][R8.64+0x300] ;  /* 0x0003000808037981 */ /* 0x000ea2000c1e1900 */
[----:B---3--:R-:W-:Y:S02]  /*0330*/  FMNMX3 R23, R23, R26, R25, !PT ;  /* 0x0000001a17177276 */ /* 0x008fe40007800019 */
[----:B------:R-:W-:-:S02]  /*0340*/  IADD3 R12, PT, PT, R12, 0x10, RZ ;  /* 0x000000100c0c7810 */ /* 0x000fc40007ffe0ff */
[----:B----4-:R-:W-:Y:S02]  /*0350*/  FMNMX3 R18, R23, R18, R19, !PT ;  /* 0x0000001217127276 */ /* 0x010fe40007800013 */
[----:B------:R-:W-:Y:S02]  /*0360*/  ISETP.NE.AND P0, PT, R12, RZ, PT ;  /* 0x000000ff0c00720c */ /* 0x000fe40003f05270 */
[----:B-----5:R-:W-:-:S04]  /*0370*/  FMNMX3 R16, R18, R17, R16, !PT ;  /* 0x0000001112107276 */ /* 0x020fc80007800010 */
[----:B------:R-:W-:-:S04]  /*0380*/  FMNMX3 R14, R16, R15, R14, !PT ;  /* 0x0000000f100e7276 */ /* 0x000fc8000780000e */
[----:B------:R-:W-:Y:S02]  /*0390*/  FMNMX3 R10, R14, R13, R10, !PT ;  /* 0x0000000d0e0a7276 */ /* 0x000fe4000780000a */
[----:B------:R-:W-:Y:S02]  /*03a0*/  IADD3 R0, PT, PT, R0, 0x200, RZ ;  /* 0x0000020000007810 */ /* 0x000fe40007ffe0ff */
[----:B------:R-:W-:Y:S02]  /*03b0*/  IADD3 R11, PT, PT, R11, 0x200, RZ ;  /* 0x000002000b0b7810 */ /* 0x000fe40007ffe0ff */
[----:B--2---:R-:W-:-:S04]  /*03c0*/  FMNMX3 R10, R10, R21, R20, !PT ;  /* 0x000000150a0a7276 */ /* 0x004fc80007800014 */
[----:B------:R-:W-:Y:S01]  /*03d0*/  FMNMX3 R3, R10, R3, R22, !PT ;  /* 0x000000030a037276 */ /* 0x000fe20007800016 */
[----:B------:R-:W-:Y:S06]  /*03e0*/  @P0 BRA `(.L_x_4) ;  /* 0xfffffffc00880947 */ /* 0x000fec000383ffff */
.L_x_3:
[----:B------:R-:W-:Y:S05]  /*03f0*/  BSYNC.RECONVERGENT B1 ;  /* 0x0000000000017941 */ /* 0x000fea0003800200 */
.L_x_2:
[----:B------:R-:W-:Y:S05]  /*0400*/  @!P1 BRA `(.L_x_1) ;  /* 0x0000000000c89947 */ /* 0x000fea0003800000 */
[----:B------:R-:W-:Y:S01]  /*0410*/  ISETP.GE.U32.AND P0, PT, R24, 0x8, PT ;  /* 0x000000081800780c */ /* 0x000fe20003f06070 */
[----:B------:R-:W-:Y:S01]  /*0420*/  BSSY.RECONVERGENT B1, `(.L_x_5) ;  /* 0x0000014000017945 */ /* 0x000fe20003800200 */
[----:B------:R-:W-:-:S04]  /*0430*/  LOP3.LUT R16, R4, 0x7, RZ, 0xc0, !PT ;  /* 0x0000000704107812 */ /* 0x000fc800078ec0ff */
[----:B------:R-:W-:-:S07]  /*0440*/  ISETP.NE.AND P1, PT, R16, RZ, PT ;  /* 0x000000ff1000720c */ /* 0x000fce0003f25270 */
[----:B------:R-:W-:Y:S06]  /*0450*/  @!P0 BRA `(.L_x_6) ;  /* 0x0000000000408947 */ /* 0x000fec0003800000 */
[----:B------:R-:W0:Y:S01]  /*0460*/  LDC.64 R6, c[0x0][0x388] ;  /* 0x0000e200ff067b82 */ /* 0x000e220000000a00 */
[----:B------:R-:W-:-:S04]  /*0470*/  IMAD R9, R5, UR6, R0 ;  /* 0x0000000605097c24 */ /* 0x000fc8000f8e0200 */
[----:B0-----:R-:W-:-:S05]  /*0480*/  IMAD.WIDE R6, R9, 0x4, R6 ;  /* 0x0000000409067825 */ /* 0x001fca00078e0206 */
[----:B------:R-:W2:Y:S04]  /*0490*/  LDG.E R8, desc[UR8][R6.64] ;  /* 0x0000000806087981 */ /* 0x000ea8000c1e1900 */
[----:B------:R-:W2:Y:S04]  /*04a0*/  LDG.E R9, desc[UR8][R6.64+0x80] ;  /* 0x0000800806097981 */ /* 0x000ea8000c1e1900 */
[----:B------:R-:W3:Y:S04]  /*04b0*/  LDG.E R11, desc[UR8][R6.64+0x100] ;  /* 0x00010008060b7981 */ /* 0x000ee8000c1e1900 */
[----:B------:R-:W3:Y:S04]  /*04c0*/  LDG.E R10, desc[UR8][R6.64+0x180] ;  /* 0x00018008060a7981 */ /* 0x000ee8000c1e1900 */
[----:B------:R-:W4:Y:S04]  /*04d0*/  LDG.E R13, desc[UR8][R6.64+0x200] ;  /* 0x00020008060d7981 */ /* 0x000f28000c1e1900 */
[----:B------:R-:W4:Y:S04]  /*04e0*/  LDG.E R12, desc[UR8][R6.64+0x280] ;  /* 0x00028008060c7981 */ /* 0x000f28000c1e1900 */
[----:B------:R-:W5:Y:S04]  /*04f0*/  LDG.E R15, desc[UR8][R6.64+0x300] ;  /* 0x00030008060f7981 */ /* 0x000f68000c1e1900 */
[----:B------:R-:W5:Y:S01]  /*0500*/  LDG.E R14, desc[UR8][R6.64+0x380] ;  /* 0x00038008060e7981 */ /* 0x000f62000c1e1900 */
[----:B------:R-:W-:-:S02]  /*0510*/  IADD3 R0, PT, PT, R0, 0x100, RZ ;  /* 0x0000010000007810 */ /* 0x000fc40007ffe0ff */
[----:B--2---:R-:W-:-:S04]  /*0520*/  FMNMX3 R8, R3, R8, R9, !PT ;  /* 0x0000000803087276 */ /* 0x004fc80007800009 */
[----:B---3--:R-:W-:-:S04]  /*0530*/  FMNMX3 R8, R8, R11, R10, !PT ;  /* 0x0000000b08087276 */ /* 0x008fc8000780000a */
[----:B----4-:R-:W-:-:S04]  /*0540*/  FMNMX3 R8, R8, R13, R12, !PT ;  /* 0x0000000d08087276 */ /* 0x010fc8000780000c */
[----:B-----5:R-:W-:-:S07]  /*0550*/  FMNMX3 R3, R8, R15, R14, !PT ;  /* 0x0000000f08037276 */ /* 0x020fce000780000e */
.L_x_6:
[----:B------:R-:W-:Y:S05]  /*0560*/  BSYNC.RECONVERGENT B1 ;  /* 0x0000000000017941 */ /* 0x000fea0003800200 */
.L_x_5:
        /* <DEDUP_REMOVED lines=12> */
[----:B------:R-:W3:Y:S01]  /*0630*/  LDG.E R11, desc[UR8][R6.64+0x180] ;  /* 0x00018008060b7981 */ /* 0x000ee2000c1e1900 */
[----:B------:R-:W-:-:S02]  /*0640*/  IADD3 R0, PT, PT, R0, 0x80, RZ ;  /* 0x0000008000007810 */ /* 0x000fc40007ffe0ff */
[----:B--2---:R-:W-:-:S04]  /*0650*/  FMNMX3 R3, R3, R8, R9, !PT ;  /* 0x0000000803037276 */ /* 0x004fc80007800009 */
[----:B---3--:R-:W-:-:S07]  /*0660*/  FMNMX3 R3, R3, R10, R11, !PT ;  /* 0x0000000a03037276 */ /* 0x008fce000780000b */
.L_x_8:
[----:B------:R-:W-:Y:S05]  /*0670*/  BSYNC.RECONVERGENT B1 ;  /* 0x0000000000017941 */ /* 0x000fea0003800200 */
.L_x_7:
[----:B------:R-:W-:Y:S05]  /*0680*/  @!P1 BRA `(.L_x_1) ;  /* 0x0000000000289947 */ /* 0x000fea0003800000 */
[----:B------:R-:W0:Y:S01]  /*0690*/  LDC.64 R8, c[0x0][0x388] ;  /* 0x0000e200ff087b82 */ /* 0x000e220000000a00 */
[----:B------:R-:W-:Y:S01]  /*06a0*/  IMAD R11, R5, UR6, R0 ;  /* 0x00000006050b7c24 */ /* 0x000fe2000f8e0200 */
[----:B------:R-:W-:-:S07]  /*06b0*/  IADD3 R0, PT, PT, -R4, RZ, RZ ;  /* 0x000000ff04007210 */ /* 0x000fce0007ffe1ff */
.L_x_9:
[----:B0-----:R-:W-:-:S06]  /*06c0*/  IMAD.WIDE R6, R11, 0x4, R8 ;  /* 0x000000040b067825 */ /* 0x001fcc00078e0208 */
[----:B------:R-:W2:Y:S01]  /*06d0*/  LDG.E R6, desc[UR8][R6.64] ;  /* 0x0000000806067981 */ /* 0x000ea2000c1e1900 */
[----:B------:R-:W-:Y:S01]  /*06e0*/  VIADD R0, R0, 0x1 ;  /* 0x0000000100007836 */ /* 0x000fe20000000000 */
[----:B------:R-:W-:-:S04]  /*06f0*/  IADD3 R11, PT, PT, R11, 0x20, RZ ;  /* 0x000000200b0b7810 */ /* 0x000fc80007ffe0ff */
[----:B------:R-:W-:Y:S02]  /*0700*/  ISETP.NE.AND P0, PT, R0, RZ, PT ;  /* 0x000000ff0000720c */ /* 0x000fe40003f05270 */
[----:B--2---:R-:W-:-:S11]  /*0710*/  FMNMX R3, R6, R3, !PT ;  /* 0x0000000306037209 */ /* 0x004fd60007800000 */
[----:B------:R-:W-:Y:S05]  /*0720*/  @P0 BRA `(.L_x_9) ;  /* 0xfffffffc00e40947 */ /* 0x000fea000383ffff */
.L_x_1:
[----:B------:R-:W-:Y:S05]  /*0730*/  BSYNC.RECONVERGENT B0 ;  /* 0x0000000000007941 */ /* 0x000fea0003800200 */
.L_x_0:
[----:B------:R-:W0:Y:S01]  /*0740*/  S2UR UR5, SR_CgaCtaId ;  /* 0x00000000000579c3 */ /* 0x000e220000008800 */
[----:B------:R-:W-:Y:S01]  /*0750*/  UMOV UR4, 0x400 ;  /* 0x0000040000047882 */ /* 0x000fe20000000000 */
[C---:B------:R-:W-:Y:S01]  /*0760*/  ISETP.GT.U32.AND P0, PT, R2.reuse, 0xf, PT ;  /* 0x0000000f0200780c */ /* 0x040fe20003f04070 */
[----:B------:R-:W-:Y:S01]  /*0770*/  BSSY.RECONVERGENT B0, `(.L_x_10) ;  /* 0x00000e3000007945 */ /* 0x000fe20003800200 */
[----:B------:R-:W-:Y:S01]  /*0780*/  ISETP.GT.U32.AND P1, PT, R2, 0x3, PT ;  /* 0x000000030200780c */ /* 0x000fe20003f24070 */
[----:B------:R-:W-:Y:S01]  /*0790*/  HFMA2 R25, -RZ, RZ, 0, 0 ;  /* 0x00000000ff197431 */ /* 0x000fe200000001ff */
[----:B0-----:R-:W-:-:S06]  /*07a0*/  ULEA UR4, UR5, UR4, 0x18 ;  /* 0x0000000405047291 */ /* 0x001fcc000f8ec0ff */
[----:B------:R-:W-:-:S05]  /*07b0*/  LEA R0, R2, UR4, 0x2 ;  /* 0x0000000402007c11 */ /* 0x000fca000f8e10ff */
[----:B------:R-:W-:Y:S01]  /*07c0*/  STS [R0], R3 ;  /* 0x0000000300007388 */ /* 0x000fe20000000800 */
[----:B------:R-:W-:Y:S06]  /*07d0*/  BAR.SYNC.DEFER_BLOCKING 0x0 ;  /* 0x0000000000007b1d */ /* 0x000fec0000010000 */
[----:B------:R-:W-:Y:S04]  /*07e0*/  @!P0 LDS R4, [R0] ;  /* 0x0000000000048984 */ /* 0x000fe80000000800 */
[----:B------:R-:W0:Y:S02]  /*07f0*/  @!P0 LDS R7, [R0+0x40] ;  /* 0x0000400000078984 */ /* 0x000e240000000800 */
[----:B0-----:R-:W-:-:S05]  /*0800*/  @!P0 FMNMX R7, R4, R7, !PT ;  /* 0x0000000704078209 */ /* 0x001fca0007800000 */
[----:B------:R-:W-:Y:S01]  /*0810*/  @!P0 STS [R0], R7 ;  /* 0x0000000700008388 */ /* 0x000fe20000000800 */
[----:B------:R-:W-:Y:S01]  /*0820*/  BAR.SYNC.DEFER_BLOCKING 0x0 ;  /* 0x0000000000007b1d */ /* 0x000fe20000010000 */
[----:B------:R-:W-:-:S05]  /*0830*/  ISETP.GE.AND P0, PT, R2, UR6, PT ;  /* 0x0000000602007c0c */ /* 0x000fca000bf06270 */
[----:B------:R-:W-:Y:S04]  /*0840*/  @!P1 LDS R4, [R0] ;  /* 0x0000000000049984 */ /* 0x000fe80000000800 */
[----:B------:R-:W0:Y:S02]  /*0850*/  @!P1 LDS R9, [R0+0x10] ;  /* 0x0000100000099984 */ /* 0x000e240000000800 */
[----:B0-----:R-:W-:-:S05]  /*0860*/  @!P1 FMNMX R9, R4, R9, !PT ;  /* 0x0000000904099209 */ /* 0x001fca0007800000 */
[----:B------:R0:W-:Y:S01]  /*0870*/  @!P1 STS [R0], R9 ;  /* 0x0000000900009388 */ /* 0x0001e20000000800 */
[----:B------:R-:W-:Y:S06]  /*0880*/  BAR.SYNC.DEFER_BLOCKING 0x0 ;  /* 0x0000000000007b1d */ /* 0x000fec0000010000 */
[----:B------:R-:W1:Y:S01]  /*0890*/  LDS R4, [UR4] ;  /* 0x00000004ff047984 */ /* 0x000e620008000800 */
[----:B------:R-:W-:Y:S05]  /*08a0*/  @P0 BRA `(.L_x_11) ;  /* 0x0000000c003c0947 */ /* 0x000fea0003800000 */
[-C--:B------:R-:W-:Y:S01]  /*08b0*/  LOP3.LUT R10, RZ, R2.reuse, RZ, 0x33, !PT ;  /* 0x00000002ff0a7212 */ /* 0x080fe200078e33ff */
[----:B------:R-:W-:Y:S01]  /*08c0*/  BSSY.RECONVERGENT B1, `(.L_x_12) ;  /* 0x0000069000017945 */ /* 0x000fe20003800200 */
[----:B------:R-:W-:Y:S02]  /*08d0*/  MOV R25, RZ ;  /* 0x000000ff00197202 */ /* 0x000fe40000000f00 */
[----:B------:R-:W-:Y:S02]  /*08e0*/  IADD3 R10, PT, PT, R10, UR6, RZ ;  /* 0x000000060a0a7c10 */ /* 0x000fe4000fffe0ff */
[----:B------:R-:W-:Y:S02]  /*08f0*/  MOV R12, R2 ;  /* 0x00000002000c7202 */ /* 0x000fe40000000f00 */
[C---:B------:R-:W-:Y:S02]  /*0900*/  ISETP.GE.U32.AND P0, PT, R10.reuse, 0xe0, PT ;  /* 0x000000e00a00780c */ /* 0x040fe40003f06070 */
[----:B------:R-:W-:-:S04]  /*0910*/  LEA.HI R11, R10, 0x1, RZ, 0x1b ;  /* 0x000000010a0b7811 */ /* 0x000fc800078fd8ff */
[----:B------:R-:W-:-:S04]  /*0920*/  LOP3.LUT R22, R11, 0x7, RZ, 0xc0, !PT ;  /* 0x000000070b167812 */ /* 0x000fc800078ec0ff */
[----:B------:R-:W-:-:S03]  /*0930*/  ISETP.NE.AND P1, PT, R22, RZ, PT ;  /* 0x000000ff1600720c */ /* 0x000fc60003f25270 */
[----:B------:R-:W-:Y:S10]  /*0940*/  @!P0 BRA `(.L_x_13) ;  /* 0x0000000400808947 */ /* 0x000ff40003800000 */
[----:B------:R-:W2:Y:S01]  /*0950*/  LDC.64 R6, c[0x0][0x388] ;  /* 0x0000e200ff067b82 */ /* 0x000ea20000000a00 */
[----:B------:R-:W-:Y:S01]  /*0960*/  LOP3.LUT R13, R11, 0xffffff8, RZ, 0xc0, !PT ;  /* 0x0ffffff80b0d7812 */ /* 0x000fe200078ec0ff */
[----:B------:R-:W-:Y:S01]  /*0970*/  IMAD R3, R5, UR6, R2 ;  /* 0x0000000605037c24 */ /* 0x000fe2000f8e0202 */
[----:B------:R-:W-:Y:S02]  /*0980*/  MOV R25, RZ ;  /* 0x000000ff00197202 */ /* 0x000fe40000000f00 */
[----:B------:R-:W-:Y:S02]  /*0990*/  MOV R12, R2 ;  /* 0x00000002000c7202 */ /* 0x000fe40000000f00 */
[----:B------:R-:W-:Y:S02]  /*09a0*/  IADD3 R13, PT, PT, -R13, RZ, RZ ;  /* 0x000000ff0d0d7210 */ /* 0x000fe40007ffe1ff */
[----:B--2---:R-:W-:-:S04]  /*09b0*/  IADD3 R6, P0, PT, R6, 0x200, RZ ;  /* 0x0000020006067810 */ /* 0x004fc80007f1e0ff */
[----:B------:R-:W-:-:S09]  /*09c0*/  IADD3.X R7, PT, PT, RZ, R7, RZ, P0, !PT ;  /* 0x00000007ff077210 */ /* 0x000fd200007fe4ff */
.L_x_14:
[----:B0-----:R-:W-:-:S05]  /*09d0*/  IMAD.WIDE R8, R3, 0x4, R6 ;  /* 0x0000000403087825 */ /* 0x001fca00078e0206 */
[----:B------:R-:W1:Y:S04]  /*09e0*/  LDG.E R14, desc[UR8][R8.64+-0x200] ;  /* 0xfffe0008080e7981 */ /* 0x000e68000c1e1900 */
[----:B------:R-:W2:Y:S04]  /*09f0*/  LDG.E R29, desc[UR8][R8.64+-0x180] ;  /* 0xfffe8008081d7981 */ /* 0x000ea8000c1e1900 */
[----:B------:R-:W3:Y:S04]  /*0a00*/  LDG.E R27, desc[UR8][R8.64+-0x100] ;  /* 0xffff0008081b7981 */ /* 0x000ee8000c1e1900 */
[----:B------:R-:W4:Y:S04]  /*0a10*/  LDG.E R23, desc[UR8][R8.64+-0x80] ;  /* 0xffff800808177981 */ /* 0x000f28000c1e1900 */
[----:B------:R-:W5:Y:S04]  /*0a20*/  LDG.E R21, desc[UR8][R8.64] ;  /* 0x0000000808157981 */ /* 0x000f68000c1e1900 */
[----:B------:R-:W5:Y:S04]  /*0a30*/  LDG.E R19, desc[UR8][R8.64+0x80] ;  /* 0x0000800808137981 */ /* 0x000f68000c1e1900 */
[----:B------:R-:W5:Y:S04]  /*0a40*/  LDG.E R15, desc[UR8][R8.64+0x100] ;  /* 0x00010008080f7981 */ /* 0x000f68000c1e1900 */
[----:B------:R0:W5:Y:S01]  /*0a50*/  LDG.E R17, desc[UR8][R8.64+0x180] ;  /* 0x0001800808117981 */ /* 0x000162000c1e1900 */
[----:B------:R-:W-:Y:S01]  /*0a60*/  HFMA2 R16, -RZ, RZ, 0.96630859375, -0.0022525787353515625 ;  /* 0x3bbb989dff107431 */ /* 0x000fe200000001ff */
[----:B------:R-:W-:-:S02]  /*0a70*/  IADD3 R13, PT, PT, R13, 0x8, RZ ;  /* 0x000000080d0d7810 */ /* 0x000fc40007ffe0ff */
[----:B------:R-:W-:Y:S02]  /*0a80*/  IADD3 R12, PT, PT, R12, 0x100, RZ ;  /* 0x000001000c0c7810 */ /* 0x000fe40007ffe0ff */
[----:B------:R-:W-:Y:S02]  /*0a90*/  ISETP.NE.AND P0, PT, R13, RZ, PT ;  /* 0x000000ff0d00720c */ /* 0x000fe40003f05270 */
[----:B------:R-:W-:Y:S01]  /*0aa0*/  IADD3 R3, PT, PT, R3, 0x100, RZ ;  /* 0x0000010003037810 */ /* 0x000fe20007ffe0ff */
[----:B-1----:R-:W-:Y:S01]  /*0ab0*/  FADD R20, -R4, R14 ;  /* 0x0000000e04147221 */ /* 0x002fe20000000100 */
[----:B------:R-:W-:-:S03]  /*0ac0*/  MOV R14, 0x437c0000 ;  /* 0x437c0000000e7802 */ /* 0x000fc60000000f00 */
[----:B------:R-:W-:Y:S01]  /*0ad0*/  FFMA.SAT R18, R20, R16, 0.5 ;  /* 0x3f00000014127423 */ /* 0x000fe20000002010 */
[----:B--2---:R-:W-:-:S03]  /*0ae0*/  FADD R29, -R4, R29 ;  /* 0x0000001d041d7221 */ /* 0x004fc60000000100 */
[----:B------:R-:W-:Y:S01]  /*0af0*/  FFMA.RM R18, R18, R14, 12582913 ;  /* 0x4b40000112127423 */ /* 0x000fe2000000400e */
[----:B0-----:R-:W-:Y:S01]  /*0b00*/  FFMA.SAT R9, R29, R16, 0.5 ;  /* 0x3f0000001d097423 */ /* 0x001fe20000002010 */
[----:B---3--:R-:W-:Y:S02]  /*0b10*/  FADD R27, -R4, R27 ;  /* 0x0000001b041b7221 */ /* 0x008fe40000000100 */
[C---:B------:R-:W-:Y:S01]  /*0b20*/  FADD R24, R18.reuse, -12583039 ;  /* 0xcb40007f12187421 */ /* 0x040fe20000000000 */
[----:B------:R-:W-:Y:S01]  /*0b30*/  SHF.L.U32 R18, R18, 0x17, RZ ;  /* 0x0000001712127819 */ /* 0x000fe200000006ff */
[----:B------:R-:W-:Y:S01]  /*0b40*/  FFMA.RM R8, R9, R14, 12582913 ;  /* 0x4b40000109087423 */ /* 0x000fe2000000400e */
[----:B------:R-:W-:Y:S01]  /*0b50*/  FFMA.SAT R9, R27, R16, 0.5 ;  /* 0x3f0000001b097423 */ /* 0x000fe20000002010 */
[----:B------:R-:W-:Y:S01]  /*0b60*/  FFMA R24, R20, 1.4426950216293334961, -R24 ;  /* 0x3fb8aa3b14187823 */ /* 0x000fe20000000818 */
[C---:B----4-:R-:W-:Y:S01]  /*0b70*/  FADD R23, -R4.reuse, R23 ;  /* 0x0000001704177221 */ /* 0x050fe20000000100 */
[----:B-----5:R-:W-:Y:S01]  /*0b80*/  FADD R21, -R4, R21 ;  /* 0x0000001504157221 */ /* 0x020fe20000000100 */
[----:B------:R-:W-:Y:S01]  /*0b90*/  FFMA.RM R9, R9, R14, 12582913 ;  /* 0x4b40000109097423 */ /* 0x000fe2000000400e */
[----:B------:R-:W-:-:S04]  /*0ba0*/  FFMA R24, R20, 1.925963033500011079e-08, R24 ;  /* 0x32a5706014187823 */ /* 0x000fc80000000018 */
[----:B------:R-:W-:Y:S01]  /*0bb0*/  SHF.L.U32 R20, R9, 0x17, RZ ;  /* 0x0000001709147819 */ /* 0x000fe200000006ff */
[----:B------:R-:W-:Y:S01]  /*0bc0*/  FADD R15, -R4, R15 ;  /* 0x0000000f040f7221 */ /* 0x000fe20000000100 */
[----:B------:R-:W0:Y:S02]  /*0bd0*/  MUFU.EX2 R24, R24 ;  /* 0x0000001800187308 */ /* 0x000e240000000800 */
[----:B0-----:R-:W-:Y:S01]  /*0be0*/  FFMA R25, R18, R24, R25 ;  /* 0x0000001812197223 */ /* 0x001fe20000000019 */
[C---:B------:R-:W-:Y:S01]  /*0bf0*/  FADD R18, R8.reuse, -12583039 ;  /* 0xcb40007f08127421 */ /* 0x040fe20000000000 */
[----:B------:R-:W-:Y:S02]  /*0c00*/  IMAD.SHL.U32 R8, R8, 0x800000, RZ ;  /* 0x0080000008087824 */ /* 0x000fe400078e00ff */
[----:B------:R-:W-:Y:S01]  /*0c10*/  FFMA.SAT R24, R21, R16, 0.5 ;  /* 0x3f00000015187423 */ /* 0x000fe20000002010 */
[----:B------:R-:W-:-:S04]  /*0c20*/  FFMA R18, R29, 1.4426950216293334961, -R18 ;  /* 0x3fb8aa3b1d127823 */ /* 0x000fc80000000812 */
[----:B------:R-:W-:Y:S01]  /*0c30*/  FFMA R29, R29, 1.925963033500011079e-08, R18 ;  /* 0x32a570601d1d7823 */ /* 0x000fe20000000012 */
[----:B------:R-:W-:-:S04]  /*0c40*/  FADD R18, R9, -12583039 ;  /* 0xcb40007f09127421 */ /* 0x000fc80000000000 */
[C---:B------:R-:W-:Y:S01]  /*0c50*/  FFMA R18, R27.reuse, 1.4426950216293334961, -R18 ;  /* 0x3fb8aa3b1b127823 */ /* 0x040fe20000000812 */
[----:B------:R-:W0:Y:S03]  /*0c60*/  MUFU.EX2 R29, R29 ;  /* 0x0000001d001d7308 */ /* 0x000e260000000800 */
[----:B------:R-:W-:-:S06]  /*0c70*/  FFMA R18, R27, 1.925963033500011079e-08, R18 ;  /* 0x32a570601b127823 */ /* 0x000fcc0000000012 */
[----:B------:R-:W1:Y:S01]  /*0c80*/  MUFU.EX2 R18, R18 ;  /* 0x0000001200127308 */ /* 0x000e620000000800 */
[----:B0-----:R-:W-:Y:S01]  /*0c90*/  FFMA R27, R8, R29, R25 ;  /* 0x0000001d081b7223 */ /* 0x001fe20000000019 */
[----:B------:R-:W-:-:S04]  /*0ca0*/  FFMA.SAT R25, R23, R16, 0.5 ;  /* 0x3f00000017197423 */ /* 0x000fc80000002010 */
[-C--:B------:R-:W-:Y:S01]  /*0cb0*/  FFMA.RM R8, R25, R14.reuse, 12582913 ;  /* 0x4b40000119087423 */ /* 0x080fe2000000400e */
[----:B------:R-:W-:Y:S01]  /*0cc0*/  FADD R25, -R4, R19 ;  /* 0x0000001304197221 */ /* 0x000fe20000000100 */
[----:B------:R-:W-:Y:S01]  /*0cd0*/  FFMA.RM R19, R24, R14, 12582913 ;  /* 0x4b40000118137423 */ /* 0x000fe2000000400e */
[----:B-1----:R-:W-:Y:S01]  /*0ce0*/  FFMA R9, R20, R18, R27 ;  /* 0x0000001214097223 */ /* 0x002fe2000000001b */
[----:B------:R-:W-:Y:S01]  /*0cf0*/  FADD R18, R8, -12583039 ;  /* 0xcb40007f08127421 */ /* 0x000fe20000000000 */
[----:B------:R-:W-:Y:S01]  /*0d00*/  FFMA.SAT R27, R25, R16, 0.5 ;  /* 0x3f000000191b7423 */ /* 0x000fe20000002010 */
[C---:B------:R-:W-:Y:S01]  /*0d10*/  FADD R24, R19.reuse, -12583039 ;  /* 0xcb40007f13187421 */ /* 0x040fe20000000000 */
[----:B------:R-:W-:Y:S01]  /*0d20*/  SHF.L.U32 R19, R19, 0x17, RZ ;  /* 0x0000001713137819 */ /* 0x000fe200000006ff */
[----:B------:R-:W-:Y:S01]  /*0d30*/  FFMA R20, R23, 1.4426950216293334961, -R18 ;  /* 0x3fb8aa3b17147823 */ /* 0x000fe20000000812 */
[----:B------:R-:W-:Y:S01]  /*0d40*/  FFMA.RM R18, R27, R14, 12582913 ;  /* 0x4b4000011b127423 */ /* 0x000fe2000000400e */
[----:B------:R-:W-:Y:S01]  /*0d50*/  FFMA.SAT R27, R15, R16, 0.5 ;  /* 0x3f0000000f1b7423 */ /* 0x000fe20000002010 */
[----:B------:R-:W-:Y:S01]  /*0d60*/  FFMA R24, R21, 1.4426950216293334961, -R24 ;  /* 0x3fb8aa3b15187823 */ /* 0x000fe20000000818 */
[----:B------:R-:W-:Y:S01]  /*0d70*/  FFMA R20, R23, 1.925963033500011079e-08, R20 ;  /* 0x32a5706017147823 */ /* 0x000fe20000000014 */
[----:B------:R-:W-:Y:S01]  /*0d80*/  FADD R23, -R4, R17 ;  /* 0x0000001104177221 */ /* 0x000fe20000000100 */
[----:B------:R-:W-:Y:S01]  /*0d90*/  FFMA.RM R17, R27, R14, 12582913 ;  /* 0x4b4000011b117423 */ /* 0x000fe2000000400e */
[C---:B------:R-:W-:Y:S01]  /*0da0*/  FADD R26, R18.reuse, -12583039 ;  /* 0xcb40007f121a7421 */ /* 0x040fe20000000000 */
[----:B------:R-:W-:Y:S01]  /*0db0*/  FFMA R21, R21, 1.925963033500011079e-08, R24 ;  /* 0x32a5706015157823 */ /* 0x000fe20000000018 */
[----:B------:R-:W-:Y:S01]  /*0dc0*/  FFMA.SAT R27, R23, R16, 0.5 ;  /* 0x3f000000171b7423 */ /* 0x000fe20000002010 */
[----:B------:R-:W-:Y:S01]  /*0dd0*/  FADD R16, R17, -12583039 ;  /* 0xcb40007f11107421 */ /* 0x000fe20000000000 */
[----:B------:R-:W-:Y:S01]  /*0de0*/  FFMA R26, R25, 1.4426950216293334961, -R26 ;  /* 0x3fb8aa3b191a7823 */ /* 0x000fe2000000081a */
[----:B------:R-:W0:Y:S01]  /*0df0*/  MUFU.EX2 R20, R20 ;  /* 0x0000001400147308 */ /* 0x000e220000000800 */
[----:B------:R-:W-:Y:S01]  /*0e00*/  FFMA.RM R14, R27, R14, 12582913 ;  /* 0x4b4000011b0e7423 */ /* 0x000fe2000000400e */
[----:B------:R-:W-:Y:S01]  /*0e10*/  FFMA R24, R15, 1.4426950216293334961, -R16 ;  /* 0x3fb8aa3b0f187823 */ /* 0x000fe20000000810 */
[----:B------:R-:W-:Y:S01]  /*0e20*/  FFMA R25, R25, 1.925963033500011079e-08, R26 ;  /* 0x32a5706019197823 */ /* 0x000fe2000000001a */
[----:B------:R-:W-:Y:S01]  /*0e30*/  SHF.L.U32 R18, R18, 0x17, RZ ;  /* 0x0000001712127819 */ /* 0x000fe200000006ff */
[----:B------:R-:W-:Y:S01]  /*0e40*/  FADD R26, R14, -12583039 ;  /* 0xcb40007f0e1a7421 */ /* 0x000fe20000000000 */
[----:B------:R-:W-:Y:S01]  /*0e50*/  FFMA R15, R15, 1.925963033500011079e-08, R24 ;  /* 0x32a570600f0f7823 */ /* 0x000fe20000000018 */
[----:B------:R-:W-:Y:S01]  /*0e60*/  SHF.L.U32 R24, R8, 0x17, RZ ;  /* 0x0000001708187819 */ /* 0x000fe200000006ff */
[----:B------:R-:W1:Y:S01]  /*0e70*/  MUFU.EX2 R21, R21 ;  /* 0x0000001500157308 */ /* 0x000e620000000800 */
[----:B------:R-:W-:Y:S01]  /*0e80*/  FFMA R26, R23, 1.4426950216293334961, -R26 ;  /* 0x3fb8aa3b171a7823 */ /* 0x000fe2000000081a */
[----:B------:R-:W-:-:S02]  /*0e90*/  SHF.L.U32 R17, R17, 0x17, RZ ;  /* 0x0000001711117819 */ /* 0x000fc400000006ff */
[----:B------:R-:W-:Y:S01]  /*0ea0*/  SHF.L.U32 R14, R14, 0x17, RZ ;  /* 0x000000170e0e7819 */ /* 0x000fe200000006ff */
[----:B------:R-:W-:-:S03]  /*0eb0*/  FFMA R26, R23, 1.925963033500011079e-08, R26 ;  /* 0x32a57060171a7823 */ /* 0x000fc6000000001a */
[----:B------:R-:W2:Y:S01]  /*0ec0*/  MUFU.EX2 R16, R25 ;  /* 0x0000001900107308 */ /* 0x000ea20000000800 */
[----:B0-----:R-:W-:-:S07]  /*0ed0*/  FFMA R20, R24, R20, R9 ;  /* 0x0000001418147223 */ /* 0x001fce0000000009 */
[----:B------:R-:W0:Y:S01]  /*0ee0*/  MUFU.EX2 R15, R15 ;  /* 0x0000000f000f7308 */ /* 0x000e220000000800 */
[----:B-1----:R-:W-:-:S07]  /*0ef0*/  FFMA R19, R19, R21, R20 ;  /* 0x0000001513137223 */ /* 0x002fce0000000014 */
[----:B------:R-:W1:Y:S01]  /*0f00*/  MUFU.EX2 R8, R26 ;  /* 0x0000001a00087308 */ /* 0x000e620000000800 */
[----:B--2---:R-:W-:-:S04]  /*0f10*/  FFMA R16, R18, R16, R19 ;  /* 0x0000001012107223 */ /* 0x004fc80000000013 */
[----:B0-----:R-:W-:-:S04]  /*0f20*/  FFMA R15, R17, R15, R16 ;  /* 0x0000000f110f7223 */ /* 0x001fc80000000010 */
[----:B-1----:R-:W-:Y:S01]  /*0f30*/  FFMA R25, R14, R8, R15 ;  /* 0x000000080e197223 */ /* 0x002fe2000000000f */
[----:B------:R-:W-:Y:S06]  /*0f40*/  @P0 BRA `(.L_x_14) ;  /* 0xfffffff800a00947 */ /* 0x000fec000383ffff */
.L_x_13:
[----:B------:R-:W-:Y:S05]  /*0f50*/  BSYNC.RECONVERGENT B1 ;  /* 0x0000000000017941 */ /* 0x000fea0003800200 */
.L_x_12:
[----:B------:R-:W-:Y:S05]  /*0f60*/  @!P1 BRA `(.L_x_11) ;  /* 0x00000004008c9947 */ /* 0x000fea0003800000 */
[----:B------:R-:W-:Y:S01]  /*0f70*/  ISETP.GE.U32.AND P0, PT, R22, 0x4, PT ;  /* 0x000000041600780c */ /* 0x000fe20003f06070 */
[----:B------:R-:W-:Y:S01]  /*0f80*/  BSSY.RECONVERGENT B1, `(.L_x_15) ;  /* 0x0000031000017945 */ /* 0x000fe20003800200 */
[----:B------:R-:W-:-:S11]  /*0f90*/  LOP3.LUT P1, R11, R11, 0x3, RZ, 0xc0, !PT ;  /* 0x000000030b0b7812 */ /* 0x000fd6000782c0ff */
[----:B------:R-:W-:Y:S05]  /*0fa0*/  @!P0 BRA `(.L_x_16) ;  /* 0x0000000000b88947 */ /* 0x000fea0003800000 */
[----:B------:R-:W2:Y:S01]  /*0fb0*/  LDC.64 R16, c[0x0][0x388] ;  /* 0x0000e200ff107b82 */ /* 0x000ea20000000a00 */
[----:B------:R-:W-:-:S04]  /*0fc0*/  IMAD R3, R5, UR6, R12 ;  /* 0x0000000605037c24 */ /* 0x000fc8000f8e020c */
[----:B--2---:R-:W-:-:S05]  /*0fd0*/  IMAD.WIDE R16, R3, 0x4, R16 ;  /* 0x0000000403107825 */ /* 0x004fca00078e0210 */
[----:B------:R-:W1:Y:S04]  /*0fe0*/  LDG.E R3, desc[UR8][R16.64] ;  /* 0x0000000810037981 */ /* 0x000e68000c1e1900 */
[----:B------:R-:W2:Y:S04]  /*0ff0*/  LDG.E R7, desc[UR8][R16.64+0x80] ;  /* 0x0000800810077981 */ /* 0x000ea8000c1e1900 */
[----:B------:R-:W3:Y:S04]  /*1000*/  LDG.E R15, desc[UR8][R16.64+0x100] ;  /* 0x00010008100f7981 */ /* 0x000ee8000c1e1900 */
[----:B------:R-:W4:Y:S01]  /*1010*/  LDG.E R19, desc[UR8][R16.64+0x180] ;  /* 0x0001800810137981 */ /* 0x000f22000c1e1900 */
[----:B------:R-:W-:Y:S01]  /*1020*/  HFMA2 R13, -RZ, RZ, 0.96630859375, -0.0022525787353515625 ;  /* 0x3bbb989dff0d7431 */ /* 0x000fe200000001ff */
[----:B------:R-:W-:Y:S01]  /*1030*/  IADD3 R12, PT, PT, R12, 0x80, RZ ;  /* 0x000000800c0c7810 */ /* 0x000fe20007ffe0ff */
[----:B-1----:R-:W-:Y:S01]  /*1040*/  FADD R18, -R4, R3 ;  /* 0x0000000304127221 */ /* 0x002fe20000000100 */
[----:B------:R-:W-:-:S03]  /*1050*/  MOV R3, 0x437c0000 ;  /* 0x437c000000037802 */ /* 0x000fc60000000f00 */
[----:B------:R-:W-:Y:S01]  /*1060*/  FFMA.SAT R6, R18, R13, 0.5 ;  /* 0x3f00000012067423 */ /* 0x000fe2000000200d */
[----:B--2---:R-:W-:-:S03]  /*1070*/  FADD R14, -R4, R7 ;  /* 0x00000007040e7221 */ /* 0x004fc60000000100 */
[----:B------:R-:W-:Y:S01]  /*1080*/  FFMA.RM R6, R6, R3, 12582913 ;  /* 0x4b40000106067423 */ /* 0x000fe20000004003 */
[----:B------:R-:W-:Y:S01]  /*1090*/  FFMA.SAT R20, R14, R13, 0.5 ;  /* 0x3f0000000e147423 */ /* 0x000fe2000000200d */
[----:B---3--:R-:W-:Y:S02]  /*10a0*/  FADD R8, -R4, R15 ;  /* 0x0000000f04087221 */ /* 0x008fe40000000100 */
[----:B0-----:R-:W-:Y:S01]  /*10b0*/  FADD R9, R6, -12583039 ;  /* 0xcb40007f06097421 */ /* 0x001fe20000000000 */
[----:B------:R-:W-:Y:S01]  /*10c0*/  FFMA.RM R7, R20, R3, 12582913 ;  /* 0x4b40000114077423 */ /* 0x000fe20000004003 */
[----:B------:R-:W-:Y:S01]  /*10d0*/  FFMA.SAT R20, R8, R13, 0.5 ;  /* 0x3f00000008147423 */ /* 0x000fe2000000200d */
[----:B----4-:R-:W-:Y:S01]  /*10e0*/  FADD R16, -R4, R19 ;  /* 0x0000001304107221 */ /* 0x010fe20000000100 */
[----:B------:R-:W-:Y:S01]  /*10f0*/  FFMA R9, R18, 1.4426950216293334961, -R9 ;  /* 0x3fb8aa3b12097823 */ /* 0x000fe20000000809 */
[C---:B------:R-:W-:Y:S01]  /*1100*/  FADD R15, R7.reuse, -12583039 ;  /* 0xcb40007f070f7421 */ /* 0x040fe20000000000 */
[----:B------:R-:W-:Y:S01]  /*1110*/  SHF.L.U32 R6, R6, 0x17, RZ ;  /* 0x0000001706067819 */ /* 0x000fe200000006ff */
[----:B------:R-:W-:-:S02]  /*1120*/  IMAD.SHL.U32 R7, R7, 0x800000, RZ ;  /* 0x0080000007077824 */ /* 0x000fc400078e00ff */
[----:B------:R-:W-:Y:S01]  /*1130*/  FFMA R18, R18, 1.925963033500011079e-08, R9 ;  /* 0x32a5706012127823 */ /* 0x000fe20000000009 */
[----:B------:R-:W-:Y:S01]  /*1140*/  FFMA.RM R9, R20, R3, 12582913 ;  /* 0x4b40000114097423 */ /* 0x000fe20000004003 */
[----:B------:R-:W-:Y:S01]  /*1150*/  FFMA.SAT R20, R16, R13, 0.5 ;  /* 0x3f00000010147423 */ /* 0x000fe2000000200d */
[----:B------:R-:W-:Y:S02]  /*1160*/  FFMA R15, R14, 1.4426950216293334961, -R15 ;  /* 0x3fb8aa3b0e0f7823 */ /* 0x000fe4000000080f */
[----:B------:R-:W-:Y:S01]  /*1170*/  FADD R13, R9, -12583039 ;  /* 0xcb40007f090d7421 */ /* 0x000fe20000000000 */
[----:B------:R-:W-:Y:S01]  /*1180*/  FFMA.RM R3, R20, R3, 12582913 ;  /* 0x4b40000114037423 */ /* 0x000fe20000004003 */
[----:B------:R-:W-:Y:S01]  /*1190*/  FFMA R15, R14, 1.925963033500011079e-08, R15 ;  /* 0x32a570600e0f7823 */ /* 0x000fe2000000000f */
[----:B------:R-:W0:Y:S01]  /*11a0*/  MUFU.EX2 R18, R18 ;  /* 0x0000001200127308 */ /* 0x000e220000000800 */
[----:B------:R-:W-:Y:S01]  /*11b0*/  FFMA R13, R8, 1.4426950216293334961, -R13 ;  /* 0x3fb8aa3b080d7823 */ /* 0x000fe2000000080d */
[----:B------:R-:W-:Y:S01]  /*11c0*/  FADD R17, R3, -12583039 ;  /* 0xcb40007f03117421 */ /* 0x000fe20000000000 */
[----:B------:R-:W-:-:S02]  /*11d0*/  SHF.L.U32 R9, R9, 0x17, RZ ;  /* 0x0000001709097819 */ /* 0x000fc400000006ff */
[----:B------:R-:W-:Y:S01]  /*11e0*/  FFMA R13, R8, 1.925963033500011079e-08, R13 ;  /* 0x32a57060080d7823 */ /* 0x000fe2000000000d */
[C---:B------:R-:W-:Y:S01]  /*11f0*/  FFMA R17, R16.reuse, 1.4426950216293334961, -R17 ;  /* 0x3fb8aa3b10117823 */ /* 0x040fe20000000811 */
[----:B------:R-:W-:Y:S01]  /*1200*/  SHF.L.U32 R3, R3, 0x17, RZ ;  /* 0x0000001703037819 */ /* 0x000fe200000006ff */
[----:B------:R-:W1:Y:S02]  /*1210*/  MUFU.EX2 R15, R15 ;  /* 0x0000000f000f7308 */ /* 0x000e640000000800 */
[----:B------:R-:W-:-:S06]  /*1220*/  FFMA R17, R16, 1.925963033500011079e-08, R17 ;  /* 0x32a5706010117823 */ /* 0x000fcc0000000011 */
[----:B------:R-:W2:Y:S01]  /*1230*/  MUFU.EX2 R13, R13 ;  /* 0x0000000d000d7308 */ /* 0x000ea20000000800 */
[----:B0-----:R-:W-:-:S07]  /*1240*/  FFMA R6, R6, R18, R25 ;  /* 0x0000001206067223 */ /* 0x001fce0000000019 */
[----:B------:R-:W0:Y:S01]  /*1250*/  MUFU.EX2 R17, R17 ;  /* 0x0000001100117308 */ /* 0x000e220000000800 */
[----:B-1----:R-:W-:-:S04]  /*1260*/  FFMA R6, R7, R15, R6 ;  /* 0x0000000f07067223 */ /* 0x002fc80000000006 */
[----:B--2---:R-:W-:-:S04]  /*1270*/  FFMA R6, R9, R13, R6 ;  /* 0x0000000d09067223 */ /* 0x004fc80000000006 */
[----:B0-----:R-:W-:-:S07]  /*1280*/  FFMA R25, R3, R17, R6 ;  /* 0x0000001103197223 */ /* 0x001fce0000000006 */
.L_x_16:
[----:B------:R-:W-:Y:S05]  /*1290*/  BSYNC.RECONVERGENT B1 ;  /* 0x0000000000017941 */ /* 0x000fea0003800200 */
.L_x_15:
[----:B------:R-:W-:Y:S05]  /*12a0*/  @!P1 BRA `(.L_x_11) ;  /* 0x0000000000bc9947 */ /* 0x000fea0003800000 */
[----:B------:R-:W-:Y:S01]  /*12b0*/  ISETP.NE.AND P1, PT, R11, 0x1, PT ;  /* 0x000000010b00780c */ /* 0x000fe20003f25270 */
[----:B------:R-:W-:Y:S01]  /*12c0*/  BSSY.RECONVERGENT B1, `(.L_x_17) ;  /* 0x000001d000017945 */ /* 0x000fe20003800200 */
[----:B------:R-:W-:-:S11]  /*12d0*/  LOP3.LUT P0, RZ, R10, 0x20, RZ, 0xc0, !PT ;  /* 0x000000200aff7812 */ /* 0x000fd6000780c0ff */
[----:B------:R-:W-:Y:S05]  /*12e0*/  @!P1 BRA `(.L_x_18) ;  /* 0x0000000000689947 */ /* 0x000fea0003800000 */
[----:B------:R-:W2:Y:S01]  /*12f0*/  LDC.64 R6, c[0x0][0x388] ;  /* 0x0000e200ff067b82 */ /* 0x000ea20000000a00 */
[----:B------:R-:W-:-:S04]  /*1300*/  IMAD R3, R5, UR6, R12 ;  /* 0x0000000605037c24 */ /* 0x000fc8000f8e020c */
[----:B--2---:R-:W-:-:S05]  /*1310*/  IMAD.WIDE R6, R3, 0x4, R6 ;  /* 0x0000000403067825 */ /* 0x004fca00078e0206 */
[----:B------:R-:W1:Y:S04]  /*1320*/  LDG.E R3, desc[UR8][R6.64] ;  /* 0x0000000806037981 */ /* 0x000e68000c1e1900 */
[----:B------:R-:W2:Y:S01]  /*1330*/  LDG.E R11, desc[UR8][R6.64+0x80] ;  /* 0x00008008060b7981 */ /* 0x000ea2000c1e1900 */
[----:B------:R-:W-:Y:S01]  /*1340*/  HFMA2 R8, -RZ, RZ, 0.96630859375, -0.0022525787353515625 ;  /* 0x3bbb989dff087431 */ /* 0x000fe200000001ff */
[----:B------:R-:W-:Y:S02]  /*1350*/  MOV R10, 0x437c0000 ;  /* 0x437c0000000a7802 */ /* 0x000fe40000000f00 */
[----:B------:R-:W-:Y:S01]  /*1360*/  IADD3 R12, PT, PT, R12, 0x40, RZ ;  /* 0x000000400c0c7810 */ /* 0x000fe20007ffe0ff */
[----:B-1----:R-:W-:-:S04]  /*1370*/  FADD R3, -R4, R3 ;  /* 0x0000000304037221 */ /* 0x002fc80000000100 */
[----:B0-----:R-:W-:Y:S01]  /*1380*/  FFMA.SAT R9, R3, R8, 0.5 ;  /* 0x3f00000003097423 */ /* 0x001fe20000002008 */
[----:B--2---:R-:W-:-:S03]  /*1390*/  FADD R11, -R4, R11 ;  /* 0x0000000b040b7221 */ /* 0x004fc60000000100 */
[----:B------:R-:W-:Y:S01]  /*13a0*/  FFMA.RM R9, R9, R10, 12582913 ;  /* 0x4b40000109097423 */ /* 0x000fe2000000400a */
[----:B------:R-:W-:-:S03]  /*13b0*/  FFMA.SAT R13, R11, R8, 0.5 ;  /* 0x3f0000000b0d7423 */ /* 0x000fc60000002008 */
[----:B------:R-:W-:Y:S01]  /*13c0*/  FADD R8, R9, -12583039 ;  /* 0xcb40007f09087421 */ /* 0x000fe20000000000 */
[----:B------:R-:W-:-:S03]  /*13d0*/  FFMA.RM R13, R13, R10, 12582913 ;  /* 0x4b4000010d0d7423 */ /* 0x000fc6000000400a */
[----:B------:R-:W-:Y:S01]  /*13e0*/  FFMA R8, R3, 1.4426950216293334961, -R8 ;  /* 0x3fb8aa3b03087823 */ /* 0x000fe20000000808 */
[C---:B------:R-:W-:Y:S01]  /*13f0*/  FADD R6, R13.reuse, -12583039 ;  /* 0xcb40007f0d067421 */ /* 0x040fe20000000000 */
[----:B------:R-:W-:Y:S02]  /*1400*/  SHF.L.U32 R13, R13, 0x17, RZ ;  /* 0x000000170d0d7819 */ /* 0x000fe400000006ff */
[----:B------:R-:W-:Y:S01]  /*1410*/  FFMA R8, R3, 1.925963033500011079e-08, R8 ;  /* 0x32a5706003087823 */ /* 0x000fe20000000008 */
[----:B------:R-:W-:-:S04]  /*1420*/  FFMA R6, R11, 1.4426950216293334961, -R6 ;  /* 0x3fb8aa3b0b067823 */ /* 0x000fc80000000806 */
[----:B------:R-:W-:Y:S01]  /*1430*/  FFMA R11, R11, 1.925963033500011079e-08, R6 ;  /* 0x32a570600b0b7823 */ /* 0x000fe20000000006 */
[----:B------:R-:W0:Y:S01]  /*1440*/  MUFU.EX2 R8, R8 ;  /* 0x0000000800087308 */ /* 0x000e220000000800 */
[----:B------:R-:W-:-:S07]  /*1450*/  SHF.L.U32 R6, R9, 0x17, RZ ;  /* 0x0000001709067819 */ /* 0x000fce00000006ff */
[----:B------:R-:W1:Y:S01]  /*1460*/  MUFU.EX2 R11, R11 ;  /* 0x0000000b000b7308 */ /* 0x000e620000000800 */
[----:B0-----:R-:W-:-:S04]  /*1470*/  FFMA R6, R6, R8, R25 ;  /* 0x0000000806067223 */ /* 0x001fc80000000019 */
[----:B-1----:R-:W-:-:S07]  /*1480*/  FFMA R25, R13, R11, R6 ;  /* 0x0000000b0d197223 */ /* 0x002fce0000000006 */
.L_x_18:
[----:B------:R-:W-:Y:S05]  /*1490*/  BSYNC.RECONVERGENT B1 ;  /* 0x0000000000017941 */ /* 0x000fea0003800200 */
.L_x_17:
[----:B------:R-:W-:Y:S05]  /*14a0*/  @P0 BRA `(.L_x_11) ;  /* 0x00000000003c0947 */ /* 0x000fea0003800000 */
[----:B------:R-:W2:Y:S01]  /*14b0*/  LDC.64 R6, c[0x0][0x388] ;  /* 0x0000e200ff067b82 */ /* 0x000ea20000000a00 */
[----:B------:R-:W-:-:S04]  /*14c0*/  IMAD R3, R5, UR6, R12 ;  /* 0x0000000605037c24 */ /* 0x000fc8000f8e020c */
[----:B--2---:R-:W-:-:S06]  /*14d0*/  IMAD.WIDE R6, R3, 0x4, R6 ;  /* 0x0000000403067825 */ /* 0x004fcc00078e0206 */
[----:B------:R-:W1:Y:S01]  /*14e0*/  LDG.E R7, desc[UR8][R6.64] ;  /* 0x0000000806077981 */ /* 0x000e62000c1e1900 */
[----:B------:R-:W-:Y:S01]  /*14f0*/  HFMA2 R8, -RZ, RZ, 0.96630859375, -0.0022525787353515625 ;  /* 0x3bbb989dff087431 */ /* 0x000fe200000001ff */
[----:B0-----:R-:W-:Y:S01]  /*1500*/  MOV R9, 0x437c0000 ;  /* 0x437c000000097802 */ /* 0x001fe20000000f00 */
[----:B-1----:R-:W-:-:S04]  /*1510*/  FADD R3, -R4, R7 ;  /* 0x0000000704037221 */ /* 0x002fc80000000100 */
[----:B------:R-:W-:-:S04]  /*1520*/  FFMA.SAT R8, R3, R8, 0.5 ;  /* 0x3f00000003087423 */ /* 0x000fc80000002008 */
[----:B------:R-:W-:-:S04]  /*1530*/  FFMA.RM R8, R8, R9, 12582913 ;  /* 0x4b40000108087423 */ /* 0x000fc80000004009 */
[C---:B------:R-:W-:Y:S01]  /*1540*/  FADD R10, R8.reuse, -12583039 ;  /* 0xcb40007f080a7421 */ /* 0x040fe20000000000 */
[----:B------:R-:W-:-:S03]  /*1550*/  SHF.L.U32 R8, R8, 0x17, RZ ;  /* 0x0000001708087819 */ /* 0x000fc600000006ff */
[----:B------:R-:W-:-:S04]  /*1560*/  FFMA R10, R3, 1.4426950216293334961, -R10 ;  /* 0x3fb8aa3b030a7823 */ /* 0x000fc8000000080a */
[----:B------:R-:W-:-:S06]  /*1570*/  FFMA R10, R3, 1.925963033500011079e-08, R10 ;  /* 0x32a57060030a7823 */ /* 0x000fcc000000000a */
[----:B------:R-:W0:Y:S02]  /*1580*/  MUFU.EX2 R10, R10 ;  /* 0x0000000a000a7308 */ /* 0x000e240000000800 */
[----:B0-----:R-:W-:-:S07]  /*1590*/  FFMA R25, R8, R10, R25 ;  /* 0x0000000a08197223 */ /* 0x001fce0000000019 */
.L_x_11:
[----:B------:R-:W-:Y:S05]  /*15a0*/  BSYNC.RECONVERGENT B0 ;  /* 0x0000000000007941 */ /* 0x000fea0003800200 */
.L_x_10:
[----:B------:R-:W-:Y:S01]  /*15b0*/  STS [R0], R25 ;  /* 0x0000001900007388 */ /* 0x000fe20000000800 */
[----:B------:R-:W-:Y:S01]  /*15c0*/  BAR.SYNC.DEFER_BLOCKING 0x0 ;  /* 0x0000000000007b1d */ /* 0x000fe20000010000 */
[C---:B------:R-:W-:Y:S02]  /*15d0*/  ISETP.GT.U32.AND P0, PT, R2.reuse, 0xf, PT ;  /* 0x0000000f0200780c */ /* 0x040fe40003f04070 */
[----:B------:R-:W-:-:S11]  /*15e0*/  ISETP.GT.U32.AND P1, PT, R2, 0x3, PT ;  /* 0x000000030200780c */ /* 0x000fd60003f24070 */
[----:B------:R-:W-:Y:S04]  /*15f0*/  @!P0 LDS R3, [R0+0x40] ;  /* 0x0000400000038984 */ /* 0x000fe80000000800 */
[----:B------:R-:W2:Y:S02]  /*1600*/  @!P0 LDS R6, [R0] ;  /* 0x0000000000068984 */ /* 0x000ea40000000800 */
[----:B--2---:R-:W-:-:S05]  /*1610*/  @!P0 FADD R3, R3, R6 ;  /* 0x0000000603038221 */ /* 0x004fca0000000000 */
[----:B------:R-:W-:Y:S01]  /*1620*/  @!P0 STS [R0], R3 ;  /* 0x0000000300008388 */ /* 0x000fe20000000800 */
[----:B------:R-:W-:Y:S01]  /*1630*/  BAR.SYNC.DEFER_BLOCKING 0x0 ;  /* 0x0000000000007b1d */ /* 0x000fe20000010000 */
[----:B------:R-:W-:-:S05]  /*1640*/  ISETP.GE.AND P0, PT, R2, UR6, PT ;  /* 0x0000000602007c0c */ /* 0x000fca000bf06270 */
[----:B------:R-:W-:Y:S04]  /*1650*/  @!P1 LDS R6, [R0+0x10] ;  /* 0x0000100000069984 */ /* 0x000fe80000000800 */
[----:B------:R-:W2:Y:S02]  /*1660*/  @!P1 LDS R7, [R0] ;  /* 0x0000000000079984 */ /* 0x000ea40000000800 */
[----:B--2---:R-:W-:-:S05]  /*1670*/  @!P1 FADD R7, R6, R7 ;  /* 0x0000000706079221 */ /* 0x004fca0000000000 */
[----:B------:R2:W-:Y:S01]  /*1680*/  @!P1 STS [R0], R7 ;  /* 0x0000000700009388 */ /* 0x0005e20000000800 */
[----:B------:R-:W-:Y:S06]  /*1690*/  BAR.SYNC.DEFER_BLOCKING 0x0 ;  /* 0x0000000000007b1d */ /* 0x000fec0000010000 */
[----:B------:R-:W-:Y:S05]  /*16a0*/  @P0 EXIT ;  /* 0x000000000000094d */ /* 0x000fea0003800000 */
[----:B------:R-:W3:Y:S01]  /*16b0*/  LDS R3, [UR4] ;  /* 0x00000004ff037984 */ /* 0x000ee20008000800 */
[----:B------:R-:W-:Y:S01]  /*16c0*/  LOP3.LUT R15, RZ, R2, RZ, 0x33, !PT ;  /* 0x00000002ff0f7212 */ /* 0x000fe200078e33ff */
[----:B------:R-:W-:Y:S03]  /*16d0*/  BSSY.RECONVERGENT B0, `(.L_x_19) ;  /* 0x000002e000007945 */ /* 0x000fe60003800200 */
[----:B------:R-:W-:-:S04]  /*16e0*/  IADD3 R15, PT, PT, R15, UR6, RZ ;  /* 0x000000060f0f7c10 */ /* 0x000fc8000fffe0ff */
[----:B0-2---:R-:W-:-:S04]  /*16f0*/  LOP3.LUT R0, R15, 0x60, RZ, 0xc0, !PT ;  /* 0x000000600f007812 */ /* 0x005fc800078ec0ff */
[----:B------:R-:W-:-:S13]  /*1700*/  ISETP.NE.AND P0, PT, R0, 0x60, PT ;  /* 0x000000600000780c */ /* 0x000fda0003f05270 */
[----:B------:R-:W-:Y:S05]  /*1710*/  @!P0 BRA `(.L_x_20) ;  /* 0x0000000000a48947 */ /* 0x000fea0003800000 */
[----:B------:R-:W0:Y:S01]  /*1720*/  LDC.64 R6, c[0x0][0x388] ;  /* 0x0000e200ff067b82 */ /* 0x000e220000000a00 */
[----:B------:R-:W-:Y:S01]  /*1730*/  LEA.HI R0, R15, 0x1, RZ, 0x1b ;  /* 0x000000010f007811 */ /* 0x000fe200078fd8ff */
[----:B------:R-:W-:-:S04]  /*1740*/  IMAD R17, R5, UR6, R2 ;  /* 0x0000000605117c24 */ /* 0x000fc8000f8e0202 */
[C---:B------:R-:W-:Y:S01]  /*1750*/  IMAD.SHL.U32 R10, R0.reuse, 0x20, RZ ;  /* 0x00000020000a7824 */ /* 0x040fe200078e00ff */
[----:B------:R-:W-:Y:S01]  /*1760*/  LOP3.LUT R0, R0, 0x3, RZ, 0xc0, !PT ;  /* 0x0000000300007812 */ /* 0x000fe200078ec0ff */
[----:B------:R-:W2:Y:S03]  /*1770*/  LDC.64 R8, c[0x0][0x390] ;  /* 0x0000e400ff087b82 */ /* 0x000ea60000000a00 */
[----:B------:R-:W-:Y:S02]  /*1780*/  LOP3.LUT R11, R10, 0x60, RZ, 0xc0, !PT ;  /* 0x000000600a0b7812 */ /* 0x000fe400078ec0ff */
[----:B------:R-:W-:Y:S02]  /*1790*/  IADD3 R16, PT, PT, -R0, RZ, RZ ;  /* 0x000000ff00107210 */ /* 0x000fe40007ffe1ff */
[----:B------:R-:W-:-:S07]  /*17a0*/  IADD3 R2, PT, PT, R2, R11, RZ ;  /* 0x0000000b02027210 */ /* 0x000fce0007ffe0ff */
.L_x_23:
[----:B0---4-:R-:W-:-:S06]  /*17b0*/  IMAD.WIDE R10, R17, 0x4, R6 ;  /* 0x00000004110a7825 */ /* 0x011fcc00078e0206 */
[----:B------:R-:W1:Y:S01]  /*17c0*/  LDG.E R11, desc[UR8][R10.64] ;  /* 0x000000080a0b7981 */ /* 0x000e62000c1e1900 */
[----:B------:R-:W-:Y:S01]  /*17d0*/  HFMA2 R13, -RZ, RZ, 0.96630859375, -0.0022525787353515625 ;  /* 0x3bbb989dff0d7431 */ /* 0x000fe200000001ff */
[----:B------:R-:W-:Y:S01]  /*17e0*/  MOV R19, 0x437c0000 ;  /* 0x437c000000137802 */ /* 0x000fe20000000f00 */
[----:B---3--:R-:W0:Y:S01]  /*17f0*/  MUFU.RCP R14, R3 ;  /* 0x00000003000e7308 */ /* 0x008e220000001000 */
[----:B------:R-:W-:Y:S01]  /*1800*/  IADD3 R16, PT, PT, R16, 0x1, RZ ;  /* 0x0000000110107810 */ /* 0x000fe20007ffe0ff */
[----:B------:R-:W-:Y:S03]  /*1810*/  BSSY.RECONVERGENT B1, `(.L_x_21) ;  /* 0x0000016000017945 */ /* 0x000fe60003800200 */
[----:B------:R-:W-:Y:S01]  /*1820*/  ISETP.NE.AND P2, PT, R16, RZ, PT ;  /* 0x000000ff1000720c */ /* 0x000fe20003f45270 */
[----:B-1----:R-:W-:Y:S01]  /*1830*/  FADD R0, -R4, R11 ;  /* 0x0000000b04007221 */ /* 0x002fe20000000100 */
[----:B0-----:R-:W-:-:S03]  /*1840*/  FFMA R11, -R3, R14, 1 ;  /* 0x3f800000030b7423 */ /* 0x001fc6000000010e */
[----:B------:R-:W-:Y:S01]  /*1850*/  FFMA.SAT R12, R0, R13, 0.5 ;  /* 0x3f000000000c7423 */ /* 0x000fe2000000200d */
[----:B------:R-:W-:-:S03]  /*1860*/  FFMA R11, R14, R11, R14 ;  /* 0x0000000b0e0b7223 */ /* 0x000fc6000000000e */
[----:B------:R-:W-:-:S04]  /*1870*/  FFMA.RM R12, R12, R19, 12582913 ;  /* 0x4b4000010c0c7423 */ /* 0x000fc80000004013 */
[----:B------:R-:W-:-:S04]  /*1880*/  FADD R13, R12, -12583039 ;  /* 0xcb40007f0c0d7421 */ /* 0x000fc80000000000 */
[----:B------:R-:W-:-:S04]  /*1890*/  FFMA R13, R0, 1.4426950216293334961, -R13 ;  /* 0x3fb8aa3b000d7823 */ /* 0x000fc8000000080d */
[----:B------:R-:W-:Y:S01]  /*18a0*/  FFMA R13, R0, 1.925963033500011079e-08, R13 ;  /* 0x32a57060000d7823 */ /* 0x000fe2000000000d */
[----:B------:R-:W-:-:S05]  /*18b0*/  SHF.L.U32 R0, R12, 0x17, RZ ;  /* 0x000000170c007819 */ /* 0x000fca00000006ff */
[----:B------:R-:W0:Y:S02]  /*18c0*/  MUFU.EX2 R13, R13 ;  /* 0x0000000d000d7308 */ /* 0x000e240000000800 */
[----:B0-----:R-:W-:-:S06]  /*18d0*/  FMUL R0, R0, R13 ;  /* 0x0000000d00007220 */ /* 0x001fcc0000400000 */
[----:B------:R-:W0:Y:S01]  /*18e0*/  FCHK P0, R0, R3 ;  /* 0x0000000300007302 */ /* 0x000e220000000000 */
[----:B------:R-:W-:-:S04]  /*18f0*/  FFMA R10, R0, R11, RZ ;  /* 0x0000000b000a7223 */ /* 0x000fc800000000ff */
[----:B------:R-:W-:-:S04]  /*1900*/  FFMA R12, -R3, R10, R0 ;  /* 0x0000000a030c7223 */ /* 0x000fc80000000100 */
[----:B------:R-:W-:Y:S01]  /*1910*/  FFMA R19, R11, R12, R10 ;  /* 0x0000000c0b137223 */ /* 0x000fe2000000000a */
[----:B--2---:R-:W-:Y:S01]  /*1920*/  IMAD.WIDE R10, R17, 0x4, R8 ;  /* 0x00000004110a7825 */ /* 0x004fe200078e0208 */
[----:B0-----:R-:W-:Y:S06]  /*1930*/  @!P0 BRA `(.L_x_22) ;  /* 0x00000000000c8947 */ /* 0x001fec0003800000 */
[----:B------:R-:W-:-:S07]  /*1940*/  MOV R12, 0x1960 ;  /* 0x00001960000c7802 */ /* 0x000fce0000000f00 */
[----:B------:R-:W-:Y:S05]  /*1950*/  CALL.REL.NOINC `($__internal_0_$__cuda_sm3x_div_rn_noftz_f32_slowpath) ;  /* 0x0000000800207944 */ /* 0x000fea0003c00000 */
[----:B------:R-:W-:-:S07]  /*1960*/  MOV R19, R0 ;  /* 0x0000000000137202 */ /* 0x000fce0000000f00 */
.L_x_22:
[----:B------:R-:W-:Y:S05]  /*1970*/  BSYNC.RECONVERGENT B1 ;  /* 0x0000000000017941 */ /* 0x000fea0003800200 */
.L_x_21:
[----:B------:R4:W-:Y:S01]  /*1980*/  STG.E desc[UR8][R10.64], R19 ;  /* 0x000000130a007986 */ /* 0x0009e2000c101908 */
[----:B------:R-:W-:Y:S01]  /*1990*/  IADD3 R17, PT, PT, R17, 0x20, RZ ;  /* 0x0000002011117810 */ /* 0x000fe20007ffe0ff */
[----:B------:R-:W-:Y:S06]  /*19a0*/  @P2 BRA `(.L_x_23) ;  /* 0xfffffffc00802947 */ /* 0x000fec000383ffff */
.L_x_20:
[----:B------:R-:W-:Y:S05]  /*19b0*/  BSYNC.RECONVERGENT B0 ;  /* 0x0000000000007941 */ /* 0x000fea0003800200 */
.L_x_19:
[----:B------:R-:W-:-:S13]  /*19c0*/  ISETP.GE.U32.AND P0, PT, R15, 0x60, PT ;  /* 0x000000600f00780c */ /* 0x000fda0003f06070 */
[----:B------:R-:W-:Y:S05]  /*19d0*/  @!P0 EXIT ;  /* 0x000000000000894d */ /* 0x000fea0003800000 */
[----:B------:R-:W0:Y:S01]  /*19e0*/  LDCU.64 UR6, c[0x0][0x388] ;  /* 0x00007100ff0677ac */ /* 0x000e220008000a00 */
[----:B------:R-:W2:Y:S01]  /*19f0*/  LDCU.64 UR4, c[0x0][0x390] ;  /* 0x00007200ff0477ac */ /* 0x000ea20008000a00 */
[----:B------:R-:W5:Y:S01]  /*1a00*/  LDCU UR10, c[0x0][0x380] ;  /* 0x00007000ff0a77ac */ /* 0x000f620008000800 */
[----:B------:R-:W1:Y:S01]  /*1a10*/  LDCU UR11, c[0x0][0x380] ;  /* 0x00007000ff0b77ac */ /* 0x000e620008000800 */
[----:B0-----:R-:W-:Y:S02]  /*1a20*/  UIADD3 UR6, UP0, UPT, UR6, 0x100, URZ ;  /* 0x0000010006067890 */ /* 0x001fe4000ff1e0ff */
[----:B--2---:R-:W-:Y:S02]  /*1a30*/  UIADD3 UR4, UP1, UPT, UR4, 0x100, URZ ;  /* 0x0000010004047890 */ /* 0x004fe4000ff3e0ff */
[----:B------:R-:W-:Y:S01]  /*1a40*/  UIADD3.X UR7, UPT, UPT, URZ, UR7, URZ, UP0, !UPT ;  /* 0x00000007ff077290 */ /* 0x000fe200087fe4ff */
[----:B-----5:R-:W-:Y:S01]  /*1a50*/  IMAD R5, R5, UR10, R2 ;  /* 0x0000000a05057c24 */ /* 0x020fe2000f8e0202 */
[----:B-1----:R-:W-:-:S12]  /*1a60*/  UIADD3.X UR5, UPT, UPT, URZ, UR5, URZ, UP1, !UPT ;  /* 0x00000005ff057290 */ /* 0x002fd80008ffe4ff */
.L_x_32:
[----:B------:R-:W-:Y:S02]  /*1a70*/  MOV R8, UR6 ;  /* 0x0000000600087c02 */ /* 0x000fe40008000f00 */
[----:B------:R-:W-:-:S03]  /*1a80*/  MOV R9, UR7 ;  /* 0x0000000700097c02 */ /* 0x000fc60008000f00 */
[----:B------:R-:W-:-:S05]  /*1a90*/  IMAD.WIDE R8, R5, 0x4, R8 ;  /* 0x0000000405087825 */ /* 0x000fca00078e0208 */
[----:B------:R-:W2:Y:S01]  /*1aa0*/  LDG.E R7, desc[UR8][R8.64+-0x100] ;  /* 0xffff000808077981 */ /* 0x000ea2000c1e1900 */
[----:B------:R-:W-:Y:S01]  /*1ab0*/  HFMA2 R0, -RZ, RZ, 0.96630859375, -0.0022525787353515625 ;  /* 0x3bbb989dff007431 */ /* 0x000fe200000001ff */
[----:B----4-:R-:W-:Y:S01]  /*1ac0*/  MOV R11, 0x437c0000 ;  /* 0x437c0000000b7802 */ /* 0x010fe20000000f00 */
[----:B---3--:R-:W0:Y:S01]  /*1ad0*/  MUFU.RCP R12, R3 ;  /* 0x00000003000c7308 */ /* 0x008e220000001000 */
[----:B------:R-:W-:Y:S01]  /*1ae0*/  BSSY.RECONVERGENT B0, `(.L_x_24) ;  /* 0x0000018000007945 */ /* 0x000fe20003800200 */
[----:B--2---:R-:W-:-:S04]  /*1af0*/  FADD R7, -R4, R7 ;  /* 0x0000000704077221 */ /* 0x004fc80000000100 */
[----:B------:R-:W-:-:S04]  /*1b00*/  FFMA.SAT R0, R7, R0, 0.5 ;  /* 0x3f00000007007423 */ /* 0x000fc80000002000 */
[----:B------:R-:W-:Y:S01]  /*1b10*/  FFMA.RM R0, R0, R11, 12582913 ;  /* 0x4b40000100007423 */ /* 0x000fe2000000400b */
[----:B0-----:R-:W-:-:S03]  /*1b20*/  FFMA R11, -R3, R12, 1 ;  /* 0x3f800000030b7423 */ /* 0x001fc6000000010c */
[C---:B------:R-:W-:Y:S01]  /*1b30*/  FADD R6, R0.reuse, -12583039 ;  /* 0xcb40007f00067421 */ /* 0x040fe20000000000 */
[----:B------:R-:W-:-:S03]  /*1b40*/  IMAD.SHL.U32 R0, R0, 0x800000, RZ ;  /* 0x0080000000007824 */ /* 0x000fc600078e00ff */
[----:B------:R-:W-:-:S04]  /*1b50*/  FFMA R6, R7, 1.4426950216293334961, -R6 ;  /* 0x3fb8aa3b07067823 */ /* 0x000fc80000000806 */
[----:B------:R-:W-:Y:S01]  /*1b60*/  FFMA R10, R7, 1.925963033500011079e-08, R6 ;  /* 0x32a57060070a7823 */ /* 0x000fe20000000006 */
[----:B------:R-:W-:-:S03]  /*1b70*/  MOV R6, UR4 ;  /* 0x0000000400067c02 */ /* 0x000fc60008000f00 */
[----:B------:R-:W0:Y:S02]  /*1b80*/  MUFU.EX2 R7, R10 ;  /* 0x0000000a00077308 */ /* 0x000e240000000800 */
[----:B0-----:R-:W-:Y:S01]  /*1b90*/  FMUL R14, R0, R7 ;  /* 0x00000007000e7220 */ /* 0x001fe20000400000 */
[----:B------:R-:W-:Y:S01]  /*1ba0*/  FFMA R0, R12, R11, R12 ;  /* 0x0000000b0c007223 */ /* 0x000fe2000000000c */
[----:B------:R-:W-:-:S04]  /*1bb0*/  MOV R7, UR5 ;  /* 0x0000000500077c02 */ /* 0x000fc80008000f00 */
[----:B------:R-:W0:Y:S01]  /*1bc0*/  FCHK P0, R14, R3 ;  /* 0x000000030e007302 */ /* 0x000e220000000000 */
[----:B------:R-:W-:Y:S01]  /*1bd0*/  FFMA R11, R0, R14, RZ ;  /* 0x0000000e000b7223 */ /* 0x000fe200000000ff */
[----:B------:R-:W-:-:S04]  /*1be0*/  IMAD.WIDE R6, R5, 0x4, R6 ;  /* 0x0000000405067825 */ /* 0x000fc800078e0206 */
[----:B------:R-:W-:-:S04]  /*1bf0*/  FFMA R12, -R3, R11, R14 ;  /* 0x0000000b030c7223 */ /* 0x000fc8000000010e */
[----:B------:R-:W-:Y:S01]  /*1c00*/  FFMA R11, R0, R12, R11 ;  /* 0x0000000c000b7223 */ /* 0x000fe2000000000b */
[----:B0-----:R-:W-:Y:S06]  /*1c10*/  @!P0 BRA `(.L_x_25) ;  /* 0x0000000000108947 */ /* 0x001fec0003800000 */
[----:B------:R-:W-:Y:S02]  /*1c20*/  MOV R0, R14 ;  /* 0x0000000e00007202 */ /* 0x000fe40000000f00 */
[----:B------:R-:W-:-:S07]  /*1c30*/  MOV R12, 0x1c50 ;  /* 0x00001c50000c7802 */ /* 0x000fce0000000f00 */
[----:B------:R-:W-:Y:S05]  /*1c40*/  CALL.REL.NOINC `($__internal_0_$__cuda_sm3x_div_rn_noftz_f32_slowpath) ;  /* 0x0000000400647944 */ /* 0x000fea0003c00000 */
[----:B------:R-:W-:-:S07]  /*1c50*/  MOV R11, R0 ;  /* 0x00000000000b7202 */ /* 0x000fce0000000f00 */
.L_x_25:
[----:B------:R-:W-:Y:S05]  /*1c60*/  BSYNC.RECONVERGENT B0 ;  /* 0x0000000000007941 */ /* 0x000fea0003800200 */
.L_x_24:
[----:B------:R0:W-:Y:S04]  /*1c70*/  STG.E desc[UR8][R6.64+-0x100], R11 ;  /* 0xffff000b06007986 */ /* 0x0001e8000c101908 */
[----:B------:R-:W2:Y:S01]  /*1c80*/  LDG.E R13, desc[UR8][R8.64+-0x80] ;  /* 0xffff8008080d7981 */ /* 0x000ea2000c1e1900 */
[----:B------:R-:W-:Y:S01]  /*1c90*/  HFMA2 R0, -RZ, RZ, 0.96630859375, -0.0022525787353515625 ;  /* 0x3bbb989dff007431 */ /* 0x000fe200000001ff */
[----:B------:R-:W-:Y:S01]  /*1ca0*/  MOV R15, 0x437c0000 ;  /* 0x437c0000000f7802 */ /* 0x000fe20000000f00 */
[----:B------:R-:W1:Y:S01]  /*1cb0*/  MUFU.RCP R12, R3 ;  /* 0x00000003000c7308 */ /* 0x000e620000001000 */
[----:B------:R-:W-:Y:S01]  /*1cc0*/  BSSY.RECONVERGENT B0, `(.L_x_26) ;  /* 0x0000015000007945 */ /* 0x000fe20003800200 */
[----:B--2---:R-:W-:-:S04]  /*1cd0*/  FADD R13, -R4, R13 ;  /* 0x0000000d040d7221 */ /* 0x004fc80000000100 */
[----:B------:R-:W-:-:S04]  /*1ce0*/  FFMA.SAT R0, R13, R0, 0.5 ;  /* 0x3f0000000d007423 */ /* 0x000fc80000002000 */
[----:B------:R-:W-:-:S04]  /*1cf0*/  FFMA.RM R0, R0, R15, 12582913 ;  /* 0x4b40000100007423 */ /* 0x000fc8000000400f */
[C---:B------:R-:W-:Y:S01]  /*1d00*/  FADD R10, R0.reuse, -12583039 ;  /* 0xcb40007f000a7421 */ /* 0x040fe20000000000 */
[----:B------:R-:W-:-:S03]  /*1d10*/  SHF.L.U32 R0, R0, 0x17, RZ ;  /* 0x0000001700007819 */ /* 0x000fc600000006ff */
[----:B------:R-:W-:-:S04]  /*1d20*/  FFMA R10, R13, 1.4426950216293334961, -R10 ;  /* 0x3fb8aa3b0d0a7823 */ /* 0x000fc8000000080a */
[----:B------:R-:W-:Y:S01]  /*1d30*/  FFMA R10, R13, 1.925963033500011079e-08, R10 ;  /* 0x32a570600d0a7823 */ /* 0x000fe2000000000a */
[----:B-1----:R-:W-:-:S03]  /*1d40*/  FFMA R13, -R3, R12, 1 ;  /* 0x3f800000030d7423 */ /* 0x002fc6000000010c */
[----:B0-----:R-:W0:Y:S02]  /*1d50*/  MUFU.EX2 R11, R10 ;  /* 0x0000000a000b7308 */ /* 0x001e240000000800 */
[----:B0-----:R-:W-:Y:S01]  /*1d60*/  FMUL R14, R0, R11 ;  /* 0x0000000b000e7220 */ /* 0x001fe20000400000 */
[----:B------:R-:W-:-:S05]  /*1d70*/  FFMA R0, R12, R13, R12 ;  /* 0x0000000d0c007223 */ /* 0x000fca000000000c */
[----:B------:R-:W0:Y:S01]  /*1d80*/  FCHK P0, R14, R3 ;  /* 0x000000030e007302 */ /* 0x000e220000000000 */
[----:B------:R-:W-:-:S04]  /*1d90*/  FFMA R11, R0, R14, RZ ;  /* 0x0000000e000b7223 */ /* 0x000fc800000000ff */
[----:B------:R-:W-:-:S04]  /*1da0*/  FFMA R12, -R3, R11, R14 ;  /* 0x0000000b030c7223 */ /* 0x000fc8000000010e */
[----:B------:R-:W-:Y:S01]  /*1db0*/  FFMA R11, R0, R12, R11 ;  /* 0x0000000c000b7223 */ /* 0x000fe2000000000b */
[----:B0-----:R-:W-:Y:S06]  /*1dc0*/  @!P0 BRA `(.L_x_27) ;  /* 0x0000000000108947 */ /* 0x001fec0003800000 */
[----:B------:R-:W-:Y:S02]  /*1dd0*/  MOV R0, R14 ;  /* 0x0000000e00007202 */ /* 0x000fe40000000f00 */
[----:B------:R-:W-:-:S07]  /*1de0*/  MOV R12, 0x1e00 ;  /* 0x00001e00000c7802 */ /* 0x000fce0000000f00 */
[----:B------:R-:W-:Y:S05]  /*1df0*/  CALL.REL.NOINC `($__internal_0_$__cuda_sm3x_div_rn_noftz_f32_slowpath) ;  /* 0x0000000000f87944 */ /* 0x000fea0003c00000 */
[----:B------:R-:W-:-:S07]  /*1e00*/  MOV R11, R0 ;  /* 0x00000000000b7202 */ /* 0x000fce0000000f00 */
.L_x_27:
[----:B------:R-:W-:Y:S05]  /*1e10*/  BSYNC.RECONVERGENT B0 ;  /* 0x0000000000007941 */ /* 0x000fea0003800200 */
.L_x_26:
        /* <DEDUP_REMOVED lines=22> */
[----:B------:R-:W-:Y:S01]  /*1f80*/  IMAD.MOV.U32 R0, RZ, RZ, R14 ;  /* 0x000000ffff007224 */ /* 0x000fe200078e000e */
[----:B------:R-:W-:-:S07]  /*1f90*/  MOV R12, 0x1fb0 ;  /* 0x00001fb0000c7802 */ /* 0x000fce0000000f00 */
[----:B------:R-:W-:Y:S05]  /*1fa0*/  CALL.REL.NOINC `($__internal_0_$__cuda_sm3x_div_rn_noftz_f32_slowpath) ;  /* 0x00000000008c7944 */ /* 0x000fea0003c00000 */
[----:B------:R-:W-:-:S07]  /*1fb0*/  MOV R11, R0 ;  /* 0x00000000000b7202 */ /* 0x000fce0000000f00 */
.L_x_29:
[----:B------:R-:W-:Y:S05]  /*1fc0*/  BSYNC.RECONVERGENT B0 ;  /* 0x0000000000007941 */ /* 0x000fea0003800200 */
.L_x_28:
[----:B------:R0:W-:Y:S04]  /*1fd0*/  STG.E desc[UR8][R6.64], R11 ;  /* 0x0000000b06007986 */ /* 0x0001e8000c101908 */
[----:B------:R-:W2:Y:S01]  /*1fe0*/  LDG.E R9, desc[UR8][R8.64+0x80] ;  /* 0x0000800808097981 */ /* 0x000ea2000c1e1900 */
[----:B------:R-:W-:Y:S01]  /*1ff0*/  HFMA2 R13, -RZ, RZ, 0.96630859375, -0.0022525787353515625 ;  /* 0x3bbb989dff0d7431 */ /* 0x000fe200000001ff */
[----:B------:R-:W-:Y:S01]  /*2000*/  MOV R15, 0x437c0000 ;  /* 0x437c0000000f7802 */ /* 0x000fe20000000f00 */
[----:B------:R-:W1:Y:S01]  /*2010*/  MUFU.RCP R12, R3 ;  /* 0x00000003000c7308 */ /* 0x000e620000001000 */
[----:B------:R-:W-:Y:S01]  /*2020*/  BSSY.RECONVERGENT B0, `(.L_x_30) ;  /* 0x0000015000007945 */ /* 0x000fe20003800200 */
[----:B--2---:R-:W-:Y:S01]  /*2030*/  FADD R0, -R4, R9 ;  /* 0x0000000904007221 */ /* 0x004fe20000000100 */
[----:B-1----:R-:W-:-:S03]  /*2040*/  FFMA R9, -R3, R12, 1 ;  /* 0x3f80000003097423 */ /* 0x002fc6000000010c */
[----:B------:R-:W-:-:S04]  /*2050*/  FFMA.SAT R10, R0, R13, 0.5 ;  /* 0x3f000000000a7423 */ /* 0x000fc8000000200d */
[----:B------:R-:W-:-:S04]  /*2060*/  FFMA.RM R10, R10, R15, 12582913 ;  /* 0x4b4000010a0a7423 */ /* 0x000fc8000000400f */
[C---:B------:R-:W-:Y:S01]  /*2070*/  FADD R13, R10.reuse, -12583039 ;  /* 0xcb40007f0a0d7421 */ /* 0x040fe20000000000 */
[----:B------:R-:W-:-:S03]  /*2080*/  SHF.L.U32 R10, R10, 0x17, RZ ;  /* 0x000000170a0a7819 */ /* 0x000fc600000006ff */
[----:B------:R-:W-:-:S04]  /*2090*/  FFMA R13, R0, 1.4426950216293334961, -R13 ;  /* 0x3fb8aa3b000d7823 */ /* 0x000fc8000000080d */
[----:B------:R-:W-:Y:S01]  /*20a0*/  FFMA R13, R0, 1.925963033500011079e-08, R13 ;  /* 0x32a57060000d7823 */ /* 0x000fe2000000000d */
[----:B------:R-:W-:-:S05]  /*20b0*/  FFMA R0, R12, R9, R12 ;  /* 0x000000090c007223 */ /* 0x000fca000000000c */
[----:B------:R-:W1:Y:S02]  /*20c0*/  MUFU.EX2 R13, R13 ;  /* 0x0000000d000d7308 */ /* 0x000e640000000800 */
[----:B-1----:R-:W-:-:S06]  /*20d0*/  FMUL R10, R10, R13 ;  /* 0x0000000d0a0a7220 */ /* 0x002fcc0000400000 */
[----:B------:R-:W1:Y:S01]  /*20e0*/  FCHK P0, R10, R3 ;  /* 0x000000030a007302 */ /* 0x000e620000000000 */
[----:B------:R-:W-:-:S04]  /*20f0*/  FFMA R8, R0, R10, RZ ;  /* 0x0000000a00087223 */ /* 0x000fc800000000ff */
[----:B------:R-:W-:-:S04]  /*2100*/  FFMA R9, -R3, R8, R10 ;  /* 0x0000000803097223 */ /* 0x000fc8000000010a */
[----:B------:R-:W-:Y:S01]  /*2110*/  FFMA R9, R0, R9, R8 ;  /* 0x0000000900097223 */ /* 0x000fe20000000008 */
[----:B01----:R-:W-:Y:S06]  /*2120*/  @!P0 BRA `(.L_x_31) ;  /* 0x0000000000108947 */ /* 0x003fec0003800000 */
[----:B------:R-:W-:Y:S02]  /*2130*/  MOV R0, R10 ;  /* 0x0000000a00007202 */ /* 0x000fe40000000f00 */
[----:B------:R-:W-:-:S07]  /*2140*/  MOV R12, 0x2160 ;  /* 0x00002160000c7802 */ /* 0x000fce0000000f00 */
[----:B------:R-:W-:Y:S05]  /*2150*/  CALL.REL.NOINC `($__internal_0_$__cuda_sm3x_div_rn_noftz_f32_slowpath) ;  /* 0x0000000000207944 */ /* 0x000fea0003c00000 */
[----:B------:R-:W-:-:S07]  /*2160*/  MOV R9, R0 ;  /* 0x0000000000097202 */ /* 0x000fce0000000f00 */
.L_x_31:
[----:B------:R-:W-:Y:S05]  /*2170*/  BSYNC.RECONVERGENT B0 ;  /* 0x0000000000007941 */ /* 0x000fea0003800200 */
.L_x_30:
[----:B------:R0:W-:Y:S01]  /*2180*/  STG.E desc[UR8][R6.64+0x80], R9 ;  /* 0x0000800906007986 */ /* 0x0001e2000c101908 */
[----:B------:R-:W-:Y:S02]  /*2190*/  IADD3 R2, PT, PT, R2, 0x80, RZ ;  /* 0x0000008002027810 */ /* 0x000fe40007ffe0ff */
[----:B------:R-:W-:Y:S02]  /*21a0*/  IADD3 R5, PT, PT, R5, 0x80, RZ ;  /* 0x0000008005057810 */ /* 0x000fe40007ffe0ff */
[----:B------:R-:W-:-:S13]  /*21b0*/  ISETP.GE.AND P0, PT, R2, UR11, PT ;  /* 0x0000000b02007c0c */ /* 0x000fda000bf06270 */
[----:B0-----:R-:W-:Y:S05]  /*21c0*/  @!P0 BRA `(.L_x_32) ;  /* 0xfffffff800288947 */ /* 0x001fea000383ffff */
[----:B------:R-:W-:Y:S05]  /*21d0*/  EXIT ;  /* 0x000000000000794d */ /* 0x000fea0003800000 */
        .weak           $__internal_0_$__cuda_sm3x_div_rn_noftz_f32_slowpath
        .type           $__internal_0_$__cuda_sm3x_div_rn_noftz_f32_slowpath,@function
        .size           $__internal_0_$__cuda_sm3x_div_rn_noftz_f32_slowpath,(.L_x_70 - $__internal_0_$__cuda_sm3x_div_rn_noftz_f32_slowpath)
$__internal_0_$__cuda_sm3x_div_rn_noftz_f32_slowpath:
[----:B------:R-:W-:Y:S01]  /*21e0*/  SHF.R.U32.HI R13, RZ, 0x17, R3 ;  /* 0x00000017ff0d7819 */ /* 0x000fe20000011603 */
[----:B------:R-:W-:Y:S01]  /*21f0*/  BSSY.RECONVERGENT B2, `(.L_x_33) ;  /* 0x0000063000027945 */ /* 0x000fe20003800200 */
[----:B------:R-:W-:Y:S02]  /*2200*/  SHF.R.U32.HI R18, RZ, 0x17, R0 ;  /* 0x00000017ff127819 */ /* 0x000fe40000011600 */
[----:B------:R-:W-:Y:S02]  /*2210*/  LOP3.LUT R13, R13, 0xff, RZ, 0xc0, !PT ;  /* 0x000000ff0d0d7812 */ /* 0x000fe400078ec0ff */
[----:B------:R-:W-:Y:S02]  /*2220*/  LOP3.LUT R18, R18, 0xff, RZ, 0xc0, !PT ;  /* 0x000000ff12127812 */ /* 0x000fe400078ec0ff */
[----:B------:R-:W-:Y:S02]  /*2230*/  IADD3 R21, PT, PT, R13, -0x1, RZ ;  /* 0xffffffff0d157810 */ /* 0x000fe40007ffe0ff */
[----:B------:R-:W-:-:S02]  /*2240*/  IADD3 R20, PT, PT, R18, -0x1, RZ ;  /* 0xffffffff12147810 */ /* 0x000fc40007ffe0ff */
[----:B------:R-:W-:Y:S02]  /*2250*/  ISETP.GT.U32.AND P0, PT, R21, 0xfd, PT ;  /* 0x000000fd1500780c */ /* 0x000fe40003f04070 */
[----:B------:R-:W-:Y:S02]  /*2260*/  MOV R19, R3 ;  /* 0x0000000300137202 */ /* 0x000fe40000000f00 */
[----:B------:R-:W-:-:S13]  /*2270*/  ISETP.GT.U32.OR P0, PT, R20, 0xfd, P0 ;  /* 0x000000fd1400780c */ /* 0x000fda0000704470 */
[----:B------:R-:W-:Y:S01]  /*2280*/  @!P0 MOV R14, RZ ;  /* 0x000000ff000e8202 */ /* 0x000fe20000000f00 */
[----:B------:R-:W-:Y:S06]  /*2290*/  @!P0 BRA `(.L_x_34) ;  /* 0x00000000005c8947 */ /* 0x000fec0003800000 */
[----:B------:R-:W-:Y:S02]  /*22a0*/  FSETP.GTU.FTZ.AND P0, PT, |R0|, +INF , PT ;  /* 0x7f8000000000780b */ /* 0x000fe40003f1c200 */
[----:B------:R-:W-:-:S04]  /*22b0*/  FSETP.GTU.FTZ.AND P1, PT, |R3|, +INF , PT ;  /* 0x7f8000000300780b */ /* 0x000fc80003f3c200 */
[----:B------:R-:W-:-:S13]  /*22c0*/  PLOP3.LUT P0, PT, P0, P1, PT, 0xf8, 0x8f ;  /* 0x00000000008f781c */ /* 0x000fda0000703f70 */
[----:B------:R-:W-:Y:S05]  /*22d0*/  @P0 BRA `(.L_x_35) ;  /* 0x00000004004c0947 */ /* 0x000fea0003800000 */
[----:B------:R-:W-:-:S13]  /*22e0*/  LOP3.LUT P0, RZ, R19, 0x7fffffff, R0, 0xc8, !PT ;  /* 0x7fffffff13ff7812 */ /* 0x000fda000780c800 */
[----:B------:R-:W-:Y:S05]  /*22f0*/  @!P0 BRA `(.L_x_36) ;  /* 0x00000004003c8947 */ /* 0x000fea0003800000 */
[C---:B------:R-:W-:Y:S02]  /*2300*/  FSETP.NEU.FTZ.AND P3, PT, |R0|.reuse, +INF , PT ;  /* 0x7f8000000000780b */ /* 0x040fe40003f7d200 */
[----:B------:R-:W-:Y:S02]  /*2310*/  FSETP.NEU.FTZ.AND P1, PT, |R3|, +INF , PT ;  /* 0x7f8000000300780b */ /* 0x000fe40003f3d200 */
[----:B------:R-:W-:-:S11]  /*2320*/  FSETP.NEU.FTZ.AND P0, PT, |R0|, +INF , PT ;  /* 0x7f8000000000780b */ /* 0x000fd60003f1d200 */
[----:B------:R-:W-:Y:S05]  /*2330*/  @!P1 BRA !P3, `(.L_x_36) ;  /* 0x00000004002c9947 */ /* 0x000fea0005800000 */
[----:B------:R-:W-:-:S04]  /*2340*/  LOP3.LUT P3, RZ, R0, 0x7fffffff, RZ, 0xc0, !PT ;  /* 0x7fffffff00ff7812 */ /* 0x000fc8000786c0ff */
[----:B------:R-:W-:-:S13]  /*2350*/  PLOP3.LUT P1, PT, P1, P3, PT, 0x2f, 0xf2 ;  /* 0x0000000000f2781c */ /* 0x000fda0000f26577 */
[----:B------:R-:W-:Y:S05]  /*2360*/  @P1 BRA `(.L_x_37) ;  /* 0x0000000400181947 */ /* 0x000fea0003800000 */
[----:B------:R-:W-:-:S04]  /*2370*/  LOP3.LUT P1, RZ, R19, 0x7fffffff, RZ, 0xc0, !PT ;  /* 0x7fffffff13ff7812 */ /* 0x000fc8000782c0ff */
[----:B------:R-:W-:-:S13]  /*2380*/  PLOP3.LUT P0, PT, P0, P1, PT, 0x2f, 0xf2 ;  /* 0x0000000000f2781c */ /* 0x000fda0000702577 */
[----:B------:R-:W-:Y:S05]  /*2390*/  @P0 BRA `(.L_x_38) ;  /* 0x0000000400000947 */ /* 0x000fea0003800000 */
[----:B------:R-:W-:Y:S02]  /*23a0*/  ISETP.GE.AND P0, PT, R20, RZ, PT ;  /* 0x000000ff1400720c */ /* 0x000fe40003f06270 */
[----:B------:R-:W-:-:S11]  /*23b0*/  ISETP.GE.AND P1, PT, R21, RZ, PT ;  /* 0x000000ff1500720c */ /* 0x000fd60003f26270 */
[----:B------:R-:W-:Y:S01]  /*23c0*/  @P0 IMAD.MOV.U32 R14, RZ, RZ, RZ ;  /* 0x000000ffff0e0224 */ /* 0x000fe200078e00ff */
[----:B------:R-:W-:Y:S01]  /*23d0*/  @!P0 MOV R14, 0xffffffc0 ;  /* 0xffffffc0000e8802 */ /* 0x000fe20000000f00 */
[----:B------:R-:W-:Y:S01]  /*23e0*/  @!P0 FFMA R0, R0, 1.84467440737095516160e+19, RZ ;  /* 0x5f80000000008823 */ /* 0x000fe200000000ff */
[----:B------:R-:W-:Y:S02]  /*23f0*/  @!P1 FFMA R19, R3, 1.84467440737095516160e+19, RZ ;  /* 0x5f80000003139823 */ /* 0x000fe400000000ff */
[----:B------:R-:W-:-:S07]  /*2400*/  @!P1 IADD3 R14, PT, PT, R14, 0x40, RZ ;  /* 0x000000400e0e9810 */ /* 0x000fce0007ffe0ff */
.L_x_34:
[----:B------:R-:W-:Y:S01]  /*2410*/  LEA R20, R13, 0xc0800000, 0x17 ;  /* 0xc08000000d147811 */ /* 0x000fe200078eb8ff */
[----:B------:R-:W-:Y:S03]  /*2420*/  BSSY.RECONVERGENT B3, `(.L_x_39) ;  /* 0x0000036000037945 */ /* 0x000fe60003800200 */
[----:B------:R-:W-:Y:S02]  /*2430*/  IADD3 R22, PT, PT, -R20, R19, RZ ;  /* 0x0000001314167210 */ /* 0x000fe40007ffe1ff */
[----:B------:R-:W-:Y:S02]  /*2440*/  IADD3 R20, PT, PT, R18, -0x7f, RZ ;  /* 0xffffff8112147810 */ /* 0x000fe40007ffe0ff */
[----:B------:R-:W0:Y:S01]  /*2450*/  MUFU.RCP R24, R22 ;  /* 0x0000001600187308 */ /* 0x000e220000001000 */
[----:B------:R-:W-:Y:S02]  /*2460*/  FADD.FTZ R21, -R22, -RZ ;  /* 0x800000ff16157221 */ /* 0x000fe40000010100 */
[----:B------:R-:W-:-:S02]  /*2470*/  IMAD R0, R20, -0x800000, R0 ;  /* 0xff80000014007824 */ /* 0x000fc400078e0200 */
[----:B0-----:R-:W-:-:S04]  /*2480*/  FFMA R19, R24, R21, 1 ;  /* 0x3f80000018137423 */ /* 0x001fc80000000015 */
[----:B------:R-:W-:-:S04]  /*2490*/  FFMA R19, R24, R19, R24 ;  /* 0x0000001318137223 */ /* 0x000fc80000000018 */
[----:B------:R-:W-:-:S04]  /*24a0*/  FFMA R18, R0, R19, RZ ;  /* 0x0000001300127223 */ /* 0x000fc800000000ff */
[----:B------:R-:W-:-:S04]  /*24b0*/  FFMA R23, R21, R18, R0 ;  /* 0x0000001215177223 */ /* 0x000fc80000000000 */
[----:B------:R-:W-:Y:S01]  /*24c0*/  FFMA R18, R19, R23, R18 ;  /* 0x0000001713127223 */ /* 0x000fe20000000012 */
[----:B------:R-:W-:-:S03]  /*24d0*/  IADD3 R23, PT, PT, R20, 0x7f, -R13 ;  /* 0x0000007f14177810 */ /* 0x000fc60007ffe80d */
[----:B------:R-:W-:Y:S01]  /*24e0*/  FFMA R21, R21, R18, R0 ;  /* 0x0000001215157223 */ /* 0x000fe20000000000 */
[----:B------:R-:W-:-:S03]  /*24f0*/  IADD3 R23, PT, PT, R23, R14, RZ ;  /* 0x0000000e17177210 */ /* 0x000fc60007ffe0ff */
[----:B------:R-:W-:-:S05]  /*2500*/  FFMA R0, R19, R21, R18 ;  /* 0x0000001513007223 */ /* 0x000fca0000000012 */
[----:B------:R-:W-:-:S04]  /*2510*/  SHF.R.U32.HI R13, RZ, 0x17, R0 ;  /* 0x00000017ff0d7819 */ /* 0x000fc80000011600 */
[----:B------:R-:W-:-:S04]  /*2520*/  LOP3.LUT R13, R13, 0xff, RZ, 0xc0, !PT ;  /* 0x000000ff0d0d7812 */ /* 0x000fc800078ec0ff */
[----:B------:R-:W-:-:S04]  /*2530*/  IADD3 R13, PT, PT, R13, R23, RZ ;  /* 0x000000170d0d7210 */ /* 0x000fc80007ffe0ff */
[----:B------:R-:W-:-:S04]  /*2540*/  IADD3 R14, PT, PT, R13, -0x1, RZ ;  /* 0xffffffff0d0e7810 */ /* 0x000fc80007ffe0ff */
[----:B------:R-:W-:-:S13]  /*2550*/  ISETP.GE.U32.AND P0, PT, R14, 0xfe, PT ;  /* 0x000000fe0e00780c */ /* 0x000fda0003f06070 */
[----:B------:R-:W-:Y:S05]  /*2560*/  @!P0 BRA `(.L_x_40) ;  /* 0x0000000000808947 */ /* 0x000fea0003800000 */
[----:B------:R-:W-:-:S13]  /*2570*/  ISETP.GT.AND P0, PT, R13, 0xfe, PT ;  /* 0x000000fe0d00780c */ /* 0x000fda0003f04270 */
[----:B------:R-:W-:Y:S05]  /*2580*/  @P0 BRA `(.L_x_41) ;  /* 0x00000000006c0947 */ /* 0x000fea0003800000 */
[----:B------:R-:W-:-:S13]  /*2590*/  ISETP.GE.AND P0, PT, R13, 0x1, PT ;  /* 0x000000010d00780c */ /* 0x000fda0003f06270 */
[----:B------:R-:W-:Y:S05]  /*25a0*/  @P0 BRA `(.L_x_42) ;  /* 0x0000000000740947 */ /* 0x000fea0003800000 */
[----:B------:R-:W-:Y:S02]  /*25b0*/  ISETP.GE.AND P0, PT, R13, -0x18, PT ;  /* 0xffffffe80d00780c */ /* 0x000fe40003f06270 */
[----:B------:R-:W-:-:S11]  /*25c0*/  LOP3.LUT R0, R0, 0x80000000, RZ, 0xc0, !PT ;  /* 0x8000000000007812 */ /* 0x000fd600078ec0ff */
[----:B------:R-:W-:Y:S05]  /*25d0*/  @!P0 BRA `(.L_x_42) ;  /* 0x0000000000688947 */ /* 0x000fea0003800000 */
[-CC-:B------:R-:W-:Y:S01]  /*25e0*/  FFMA.RZ R14, R19, R21.reuse, R18.reuse ;  /* 0x00000015130e7223 */ /* 0x180fe2000000c012 */
[C---:B------:R-:W-:Y:S02]  /*25f0*/  ISETP.NE.AND P3, PT, R13.reuse, RZ, PT ;  /* 0x000000ff0d00720c */ /* 0x040fe40003f65270 */
[----:B------:R-:W-:Y:S02]  /*2600*/  ISETP.NE.AND P1, PT, R13, RZ, PT ;  /* 0x000000ff0d00720c */ /* 0x000fe40003f25270 */
[----:B------:R-:W-:Y:S01]  /*2610*/  LOP3.LUT R20, R14, 0x7fffff, RZ, 0xc0, !PT ;  /* 0x007fffff0e147812 */ /* 0x000fe200078ec0ff */
[CCC-:B------:R-:W-:Y:S01]  /*2620*/  FFMA.RP R14, R19.reuse, R21.reuse, R18.reuse ;  /* 0x00000015130e7223 */ /* 0x1c0fe20000008012 */
[----:B------:R-:W-:Y:S01]  /*2630*/  FFMA.RM R19, R19, R21, R18 ;  /* 0x0000001513137223 */ /* 0x000fe20000004012 */
[----:B------:R-:W-:Y:S02]  /*2640*/  IADD3 R21, PT, PT, R13, 0x20, RZ ;  /* 0x000000200d157810 */ /* 0x000fe40007ffe0ff */
[----:B------:R-:W-:-:S02]  /*2650*/  LOP3.LUT R20, R20, 0x800000, RZ, 0xfc, !PT ;  /* 0x0080000014147812 */ /* 0x000fc400078efcff */
[----:B------:R-:W-:Y:S02]  /*2660*/  IADD3 R13, PT, PT, -R13, RZ, RZ ;  /* 0x000000ff0d0d7210 */ /* 0x000fe40007ffe1ff */
[----:B------:R-:W-:Y:S02]  /*2670*/  SHF.L.U32 R21, R20, R21, RZ ;  /* 0x0000001514157219 */ /* 0x000fe400000006ff */
[----:B------:R-:W-:Y:S02]  /*2680*/  FSETP.NEU.FTZ.AND P0, PT, R14, R19, PT ;  /* 0x000000130e00720b */ /* 0x000fe40003f1d000 */
[----:B------:R-:W-:Y:S02]  /*2690*/  SEL R13, R13, RZ, P3 ;  /* 0x000000ff0d0d7207 */ /* 0x000fe40001800000 */
[----:B------:R-:W-:Y:S02]  /*26a0*/  ISETP.NE.AND P1, PT, R21, RZ, P1 ;  /* 0x000000ff1500720c */ /* 0x000fe40000f25270 */
[----:B------:R-:W-:-:S02]  /*26b0*/  SHF.R.U32.HI R13, RZ, R13, R20 ;  /* 0x0000000dff0d7219 */ /* 0x000fc40000011614 */
[----:B------:R-:W-:Y:S02]  /*26c0*/  PLOP3.LUT P0, PT, P0, P1, PT, 0xf8, 0x8f ;  /* 0x00000000008f781c */ /* 0x000fe40000703f70 */
[----:B------:R-:W-:Y:S02]  /*26d0*/  SHF.R.U32.HI R19, RZ, 0x1, R13 ;  /* 0x00000001ff137819 */ /* 0x000fe4000001160d */
[----:B------:R-:W-:-:S04]  /*26e0*/  SEL R14, RZ, 0x1, !P0 ;  /* 0x00000001ff0e7807 */ /* 0x000fc80004000000 */
[----:B------:R-:W-:-:S04]  /*26f0*/  LOP3.LUT R14, R14, 0x1, R19, 0xf8, !PT ;  /* 0x000000010e0e7812 */ /* 0x000fc800078ef813 */
[----:B------:R-:W-:-:S04]  /*2700*/  LOP3.LUT R14, R14, R13, RZ, 0xc0, !PT ;  /* 0x0000000d0e0e7212 */ /* 0x000fc800078ec0ff */
[----:B------:R-:W-:-:S04]  /*2710*/  IADD3 R19, PT, PT, R19, R14, RZ ;  /* 0x0000000e13137210 */ /* 0x000fc80007ffe0ff */
[----:B------:R-:W-:Y:S01]  /*2720*/  LOP3.LUT R0, R19, R0, RZ, 0xfc, !PT ;  /* 0x0000000013007212 */ /* 0x000fe200078efcff */
[----:B------:R-:W-:Y:S06]  /*2730*/  BRA `(.L_x_42) ;  /* 0x0000000000107947 */ /* 0x000fec0003800000 */
.L_x_41:
[----:B------:R-:W-:-:S04]  /*2740*/  LOP3.LUT R0, R0, 0x80000000, RZ, 0xc0, !PT ;  /* 0x8000000000007812 */ /* 0x000fc800078ec0ff */
[----:B------:R-:W-:Y:S01]  /*2750*/  LOP3.LUT R0, R0, 0x7f800000, RZ, 0xfc, !PT ;  /* 0x7f80000000007812 */ /* 0x000fe200078efcff */
[----:B------:R-:W-:Y:S06]  /*2760*/  BRA `(.L_x_42) ;  /* 0x0000000000047947 */ /* 0x000fec0003800000 */
.L_x_40:
[----:B------:R-:W-:-:S07]  /*2770*/  LEA R0, R23, R0, 0x17 ;  /* 0x0000000017007211 */ /* 0x000fce00078eb8ff */
.L_x_42:
[----:B------:R-:W-:Y:S05]  /*2780*/  BSYNC.RECONVERGENT B3 ;  /* 0x0000000000037941 */ /* 0x000fea0003800200 */
.L_x_39:
[----:B------:R-:W-:Y:S05]  /*2790*/  BRA `(.L_x_43) ;  /* 0x0000000000207947 */ /* 0x000fea0003800000 */
.L_x_38:
[----:B------:R-:W-:-:S04]  /*27a0*/  LOP3.LUT R0, R19, 0x80000000, R0, 0x48, !PT ;  /* 0x8000000013007812 */ /* 0x000fc800078e4800 */
[----:B------:R-:W-:Y:S01]  /*27b0*/  LOP3.LUT R0, R0, 0x7f800000, RZ, 0xfc, !PT ;  /* 0x7f80000000007812 */ /* 0x000fe200078efcff */
[----:B------:R-:W-:Y:S06]  /*27c0*/  BRA `(.L_x_43) ;  /* 0x0000000000147947 */ /* 0x000fec0003800000 */
.L_x_37:
[----:B------:R-:W-:Y:S01]  /*27d0*/  LOP3.LUT R0, R19, 0x80000000, R0, 0x48, !PT ;  /* 0x8000000013007812 */ /* 0x000fe200078e4800 */
[----:B------:R-:W-:Y:S06]  /*27e0*/  BRA `(.L_x_43) ;  /* 0x00000000000c7947 */ /* 0x000fec0003800000 */
.L_x_36:
[----:B------:R-:W0:Y:S01]  /*27f0*/  MUFU.RSQ R0, -QNAN ;  /* 0xffc0000000007908 */ /* 0x000e220000001400 */
[----:B------:R-:W-:Y:S05]  /*2800*/  BRA `(.L_x_43) ;  /* 0x0000000000047947 */ /* 0x000fea0003800000 */
.L_x_35:
[----:B------:R-:W-:-:S07]  /*2810*/  FADD.FTZ R0, R0, R3 ;  /* 0x0000000300007221 */ /* 0x000fce0000010000 */
.L_x_43:
[----:B------:R-:W-:Y:S05]  /*2820*/  BSYNC.RECONVERGENT B2 ;  /* 0x0000000000027941 */ /* 0x000fea0003800200 */
.L_x_33:
[----:B------:R-:W-:-:S04]  /*2830*/  HFMA2 R13, -RZ, RZ, 0, 0 ;  /* 0x00000000ff0d7431 */ /* 0x000fc800000001ff */
[----:B0-----:R-:W-:Y:S05]  /*2840*/  RET.REL.NODEC R12 `(_Z8softmax2iiPfS_) ;  /* 0xffffffd40cec7950 */ /* 0x001fea0003c3ffff */
.L_x_44:
[----:B------:R-:W-:-:S00]  /*2850*/  BRA `(.L_x_44) ;  /* 0xfffffffc00fc7947 */ /* 0x000fc0000383ffff */
[----:B------:R-:W-:-:S00]  /*2860*/  NOP ;  /* 0x0000000000007918 */ /* 0x000fc00000000000 */
        /* <DEDUP_REMOVED lines=9> */
.L_x_70:


//--------------------- .text._Z7softmaxiiPfS_    --------------------------
	.section	.text._Z7softmaxiiPfS_,"ax",@progbits
	.align	128
        .global         _Z7softmaxiiPfS_
        .type           _Z7softmaxiiPfS_,@function
        .size           _Z7softmaxiiPfS_,(.L_x_71 - _Z7softmaxiiPfS_)
        .other          _Z7softmaxiiPfS_,@"STO_CUDA_ENTRY STV_DEFAULT"
_Z7softmaxiiPfS_:
.text._Z7softmaxiiPfS_:
[----:B------:R-:W-:Y:S01]  /*0000*/  LDC R1, c[0x0][0x37c] ;  /* 0x0000df00ff017b82 */ /* 0x000fe20000000800 */
[----:B------:R-:W0:Y:S07]  /*0010*/  S2R R3, SR_TID.Y ;  /* 0x0000000000037919 */ /* 0x000e2e0000002200 */
[----:B------:R-:W1:Y:S01]  /*0020*/  LDC R7, c[0x0][0x360] ;  /* 0x0000d800ff077b82 */ /* 0x000e620000000800 */
[----:B------:R-:W2:Y:S01]  /*0030*/  LDCU.64 UR4, c[0x0][0x380] ;  /* 0x00007000ff0477ac */ /* 0x000ea20008000a00 */
[----:B------:R-:W1:Y:S06]  /*0040*/  S2R R0, SR_TID.X ;  /* 0x0000000000007919 */ /* 0x000e6c0000002100 */
[----:B------:R-:W0:Y:S08]  /*0050*/  S2UR UR7, SR_CTAID.Y ;  /* 0x00000000000779c3 */ /* 0x000e300000002600 */
[----:B------:R-:W0:Y:S08]  /*0060*/  LDC R6, c[0x0][0x364] ;  /* 0x0000d900ff067b82 */ /* 0x000e300000000800 */
[----:B------:R-:W1:Y:S01]  /*0070*/  S2UR UR6, SR_CTAID.X ;  /* 0x00000000000679c3 */ /* 0x000e620000002500 */
[----:B0-----:R-:W-:-:S05]  /*0080*/  IMAD R6, R6, UR7, R3 ;  /* 0x0000000706067c24 */ /* 0x001fca000f8e0203 */
[----:B--2---:R-:W-:Y:S01]  /*0090*/  ISETP.GE.AND P0, PT, R6, UR5, PT ;  /* 0x0000000506007c0c */ /* 0x004fe2000bf06270 */
[----:B-1----:R-:W-:-:S05]  /*00a0*/  IMAD R7, R7, UR6, R0 ;  /* 0x0000000607077c24 */ /* 0x002fca000f8e0200 */
[----:B------:R-:W-:-:S13]  /*00b0*/  ISETP.GE.OR P0, PT, R7, UR4, P0 ;  /* 0x0000000407007c0c */ /* 0x000fda0008706670 */
[----:B------:R-:W-:Y:S05]  /*00c0*/  @P0 EXIT ;  /* 0x000000000000094d */ /* 0x000fea0003800000 */
[----:B------:R-:W0:Y:S01]  /*00d0*/  LDC.64 R4, c[0x0][0x388] ;  /* 0x0000e200ff047b82 */ /* 0x000e220000000a00 */
[----:B------:R-:W1:Y:S01]  /*00e0*/  LDCU.64 UR8, c[0x0][0x358] ;  /* 0x00006b00ff0877ac */ /* 0x000e620008000a00 */
[----:B------:R-:W-:-:S04]  /*00f0*/  IMAD R6, R6, UR4, RZ ;  /* 0x0000000406067c24 */ /* 0x000fc8000f8e02ff */
[----:B0-----:R-:W-:-:S05]  /*0100*/  IMAD.WIDE R2, R6, 0x4, R4 ;  /* 0x0000000406027825 */ /* 0x001fca00078e0204 */
[----:B-1----:R0:W5:Y:S01]  /*0110*/  LDG.E R0, desc[UR8][R2.64] ;  /* 0x0000000802007981 */ /* 0x002162000c1e1900 */
[----:B------:R-:W-:-:S09]  /*0120*/  UISETP.GE.AND UP0, UPT, UR4, 0x2, UPT ;  /* 0x000000020400788c */ /* 0x000fd2000bf06270 */
[----:B0-----:R-:W-:Y:S05]  /*0130*/  BRA.U !UP0, `(.L_x_45) ;  /* 0x0000000508a87547 */ /* 0x001fea000b800000 */
[----:B------:R-:W-:Y:S02]  /*0140*/  UIADD3 UR5, UPT, UPT, UR4, -0x1, URZ ;  /* 0xffffffff04057890 */ /* 0x000fe4000fffe0ff */
[----:B------:R-:W-:Y:S02]  /*0150*/  UIADD3 UR4, UPT, UPT, UR4, -0x2, URZ ;  /* 0xfffffffe04047890 */ /* 0x000fe4000fffe0ff */
[----:B------:R-:W-:Y:S02]  /*0160*/  ULOP3.LUT UR7, UR5, 0xf, URZ, 0xc0, !UPT ;  /* 0x0000000f05077892 */ /* 0x000fe4000f8ec0ff */
[----:B------:R-:W-:-:S03]  /*0170*/  UISETP.GE.U32.AND UP0, UPT, UR4, 0xf, UPT ;  /* 0x0000000f0400788c */ /* 0x000fc6000bf06070 */
[----:B------:R-:W-:-:S06]  /*0180*/  UMOV UR4, 0x1 ;  /* 0x0000000100047882 */ /* 0x000fcc0000000000 */
[----:B------:R-:W-:Y:S05]  /*0190*/  BRA.U !UP0, `(.L_x_46) ;  /* 0x00000001089c7547 */ /* 0x000fea000b800000 */
[----:B------:R-:W-:Y:S01]  /*01a0*/  IADD3 R9, PT, PT, R6, 0x1, RZ ;  /* 0x0000000106097810 */ /* 0x000fe20007ffe0ff */
[----:B------:R-:W-:-:S04]  /*01b0*/  ULOP3.LUT UR4, UR5, 0xfffffff0, URZ, 0xc0, !UPT ;  /* 0xfffffff005047892 */ /* 0x000fc8000f8ec0ff */
[----:B------:R-:W-:Y:S01]  /*01c0*/  IMAD.WIDE.U32 R4, R9, 0x4, R4 ;  /* 0x0000000409047825 */ /* 0x000fe200078e0004 */
[----:B------:R-:W-:-:S03]  /*01d0*/  UIADD3 UR6, UPT, UPT, -UR4, URZ, URZ ;  /* 0x000000ff04067290 */ /* 0x000fc6000fffe1ff */
[----:B------:R-:W-:Y:S01]  /*01e0*/  UMOV UR4, URZ ;  /* 0x000000ff00047c82 */ /* 0x000fe20008000000 */
[----:B------:R-:W-:-:S04]  /*01f0*/  IADD3 R13, P0, PT, R4, 0x20, RZ ;  /* 0x00000020040d7810 */ /* 0x000fc80007f1e0ff */
[----:B------:R-:W-:-:S09]  /*0200*/  IADD3.X R5, PT, PT, RZ, R5, RZ, P0, !PT ;  /* 0x00000005ff057210 */ /* 0x000fd200007fe4ff */
.L_x_47:
[----:B------:R-:W-:-:S05]  /*0210*/  MOV R4, R13 ;  /* 0x0000000d00047202 */ /* 0x000fca0000000f00 */
[----:B------:R-:W2:Y:S04]  /*0220*/  LDG.E R13, desc[UR8][R4.64+-0x20] ;  /* 0xffffe008040d7981 */ /* 0x000ea8000c1e1900 */
[----:B------:R-:W2:Y:S04]  /*0230*/  LDG.E R12, desc[UR8][R4.64+-0x1c] ;  /* 0xffffe408040c7981 */ /* 0x000ea8000c1e1900 */
[----:B------:R-:W3:Y:S04]  /*0240*/  LDG.E R15, desc[UR8][R4.64+-0x18] ;  /* 0xffffe808040f7981 */ /* 0x000ee8000c1e1900 */
[----:B------:R-:W3:Y:S04]  /*0250*/  LDG.E R14, desc[UR8][R4.64+-0x14] ;  /* 0xffffec08040e7981 */ /* 0x000ee8000c1e1900 */
[----:B------:R-:W4:Y:S04]  /*0260*/  LDG.E R17, desc[UR8][R4.64+-0x10] ;  /* 0xfffff00804117981 */ /* 0x000f28000c1e1900 */
        /* <DEDUP_REMOVED lines=10> */
[----:B------:R0:W4:Y:S01]  /*0310*/  LDG.E R8, desc[UR8][R4.64+0x1c] ;  /* 0x00001c0804087981 */ /* 0x000122000c1e1900 */
[----:B------:R-:W-:-:S02]  /*0320*/  UIADD3 UR6, UPT, UPT, UR6, 0x10, URZ ;  /* 0x0000001006067890 */ /* 0x000fc4000fffe0ff */
[----:B------:R-:W-:Y:S02]  /*0330*/  UIADD3 UR4, UPT, UPT, UR4, 0x10, URZ ;  /* 0x0000001004047890 */ /* 0x000fe4000fffe0ff */
[----:B------:R-:W-:Y:S01]  /*0340*/  UISETP.NE.AND UP0, UPT, UR6, URZ, UPT ;  /* 0x000000ff0600728c */ /* 0x000fe2000bf05270 */
[----:B--2--5:R-:W-:Y:S02]  /*0350*/  FMNMX3 R12, R0, R13, R12, !PT ;  /* 0x0000000d000c7276 */ /* 0x024fe4000780000c */
[----:B------:R-:W-:-:S04]  /*0360*/  IADD3 R13, P0, PT, R4, 0x40, RZ ;  /* 0x00000040040d7810 */ /* 0x000fc80007f1e0ff */
[----:B0-----:R-:W-:Y:S02]  /*0370*/  IADD3.X R5, PT, PT, RZ, R5, RZ, P0, !PT ;  /* 0x00000005ff057210 */ /* 0x001fe400007fe4ff */
[----:B---3--:R-:W-:-:S04]  /*0380*/  FMNMX3 R12, R12, R15, R14, !PT ;  /* 0x0000000f0c0c7276 */ /* 0x008fc8000780000e */
[----:B----4-:R-:W-:-:S04]  /*0390*/  FMNMX3 R12, R12, R17, R16, !PT ;  /* 0x000000110c0c7276 */ /* 0x010fc80007800010 */
[----:B------:R-:W-:-:S04]  /*03a0*/  FMNMX3 R12, R12, R19, R18, !PT ;  /* 0x000000130c0c7276 */ /* 0x000fc80007800012 */
[----:B------:R-:W-:-:S04]  /*03b0*/  FMNMX3 R12, R12, R21, R20, !PT ;  /* 0x000000150c0c7276 */ /* 0x000fc80007800014 */
[----:B------:R-:W-:-:S04]  /*03c0*/  FMNMX3 R12, R12, R23, R22, !PT ;  /* 0x000000170c0c7276 */ /* 0x000fc80007800016 */
[----:B------:R-:W-:-:S04]  /*03d0*/  FMNMX3 R10, R12, R10, R11, !PT ;  /* 0x0000000a0c0a7276 */ /* 0x000fc8000780000b */
[----:B------:R-:W-:Y:S01]  /*03e0*/  FMNMX3 R0, R10, R9, R8, !PT ;  /* 0x000000090a007276 */ /* 0x000fe20007800008 */
[----:B------:R-:W-:Y:S06]  /*03f0*/  BRA.U UP0, `(.L_x_47) ;  /* 0xfffffffd00847547 */ /* 0x000fec000b83ffff */
[----:B------:R-:W-:-:S12]  /*0400*/  UIADD3 UR4, UPT, UPT, UR4, 0x1, URZ ;  /* 0x0000000104047890 */ /* 0x000fd8000fffe0ff */
.L_x_46:
[----:B------:R-:W-:-:S09]  /*0410*/  UISETP.NE.AND UP0, UPT, UR7, URZ, UPT ;  /* 0x000000ff0700728c */ /* 0x000fd2000bf05270 */
[----:B------:R-:W-:Y:S05]  /*0420*/  BRA.U !UP0, `(.L_x_45) ;  /* 0x0000000108ec7547 */ /* 0x000fea000b800000 */
[----:B------:R-:W-:Y:S02]  /*0430*/  UISETP.GE.U32.AND UP0, UPT, UR7, 0x8, UPT ;  /* 0x000000080700788c */ /* 0x000fe4000bf06070 */
[----:B------:R-:W-:-:S04]  /*0440*/  ULOP3.LUT UR6, UR5, 0x7, URZ, 0xc0, !UPT ;  /* 0x0000000705067892 */ /* 0x000fc8000f8ec0ff */
[----:B------:R-:W-:-:S03]  /*0450*/  UISETP.NE.AND UP1, UPT, UR6, URZ, UPT ;  /* 0x000000ff0600728c */ /* 0x000fc6000bf25270 */
[----:B------:R-:W-:Y:S08]  /*0460*/  BRA.U !UP0, `(.L_x_48) ;  /* 0x0000000108547547 */ /* 0x000ff0000b800000 */
[----:B------:R-:W0:Y:S01]  /*0470*/  LDC.64 R8, c[0x0][0x388] ;  /* 0x0000e200ff087b82 */ /* 0x000e220000000a00 */
[----:B------:R-:W1:Y:S01]  /*0480*/  LDCU.64 UR10, c[0x0][0x388] ;  /* 0x00007100ff0a77ac */ /* 0x000e620008000a00 */
[C---:B------:R-:W-:Y:S02]  /*0490*/  IADD3 R10, P0, PT, R6.reuse, UR4, RZ ;  /* 0x00000004060a7c10 */ /* 0x040fe4000ff1e0ff */
[----:B------:R-:W-:Y:S02]  /*04a0*/  IADD3 R5, PT, PT, R6, UR4, RZ ;  /* 0x0000000406057c10 */ /* 0x000fe4000fffe0ff */
[----:B------:R-:W-:Y:S02]  /*04b0*/  IADD3.X R11, PT, PT, RZ, RZ, RZ, P0, !PT ;  /* 0x000000ffff0b7210 */ /* 0x000fe400007fe4ff */
[----:B-1----:R-:W-:Y:S01]  /*04c0*/  LEA R4, P0, R10, UR10, 0x2 ;  /* 0x0000000a0a047c11 */ /* 0x002fe2000f8010ff */
[----:B0-----:R-:W-:-:S03]  /*04d0*/  IMAD.WIDE.U32 R8, R5, 0x4, R8 ;  /* 0x0000000405087825 */ /* 0x001fc600078e0008 */
[----:B------:R-:W-:-:S03]  /*04e0*/  LEA.HI.X R5, R10, UR11, R11, 0x2, P0 ;  /* 0x0000000b0a057c11 */ /* 0x000fc600080f140b */
[----:B------:R-:W2:Y:S04]  /*04f0*/  LDG.E R9, desc[UR8][R8.64] ;  /* 0x0000000808097981 */ /* 0x000ea8000c1e1900 */
[----:B------:R-:W2:Y:S04]  /*0500*/  LDG.E R10, desc[UR8][R4.64+0x4] ;  /* 0x00000408040a7981 */ /* 0x000ea8000c1e1900 */
[----:B------:R-:W3:Y:S04]  /*0510*/  LDG.E R11, desc[UR8][R4.64+0x8] ;  /* 0x00000808040b7981 */ /* 0x000ee8000c1e1900 */
[----:B------:R-:W3:Y:S04]  /*0520*/  LDG.E R12, desc[UR8][R4.64+0xc] ;  /* 0x00000c08040c7981 */ /* 0x000ee8000c1e1900 */
[----:B------:R-:W4:Y:S04]  /*0530*/  LDG.E R13, desc[UR8][R4.64+0x10] ;  /* 0x00001008040d7981 */ /* 0x000f28000c1e1900 */
[----:B------:R-:W4:Y:S04]  /*0540*/  LDG.E R14, desc[UR8][R4.64+0x14] ;  /* 0x00001408040e7981 */ /* 0x000f28000c1e1900 */
[----:B------:R-:W4:Y:S04]  /*0550*/  LDG.E R15, desc[UR8][R4.64+0x18] ;  /* 0x00001808040f7981 */ /* 0x000f28000c1e1900 */
[----:B------:R-:W4:Y:S01]  /*0560*/  LDG.E R16, desc[UR8][R4.64+0x1c] ;  /* 0x00001c0804107981 */ /* 0x000f22000c1e1900 */
[----:B------:R-:W-:Y:S01]  /*0570*/  UIADD3 UR4, UPT, UPT, UR4, 0x8, URZ ;  /* 0x0000000804047890 */ /* 0x000fe2000fffe0ff */
[----:B--2--5:R-:W-:-:S04]  /*0580*/  FMNMX3 R10, R0, R9, R10, !PT ;  /* 0x00000009000a7276 */ /* 0x024fc8000780000a */
[----:B---3--:R-:W-:-:S04]  /*0590*/  FMNMX3 R10, R10, R11, R12, !PT ;  /* 0x0000000b0a0a7276 */ /* 0x008fc8000780000c */
[----:B----4-:R-:W-:-:S04]  /*05a0*/  FMNMX3 R10, R10, R13, R14, !PT ;  /* 0x0000000d0a0a7276 */ /* 0x010fc8000780000e */
[----:B------:R-:W-:-:S07]  /*05b0*/  FMNMX3 R0, R10, R15, R16, !PT ;  /* 0x0000000f0a007276 */ /* 0x000fce0007800010 */
.L_x_48:
        /* <DEDUP_REMOVED lines=16> */
[----:B------:R-:W3:Y:S01]  /*06c0*/  LDG.E R12, desc[UR8][R8.64+0xc] ;  /* 0x00000c08080c7981 */ /* 0x000ee2000c1e1900 */
[----:B------:R-:W-:Y:S01]  /*06d0*/  UIADD3 UR4, UPT, UPT, UR4, 0x4, URZ ;  /* 0x0000000404047890 */ /* 0x000fe2000fffe0ff */
[----:B--2--5:R-:W-:-:S04]  /*06e0*/  FMNMX3 R0, R0, R5, R10, !PT ;  /* 0x0000000500007276 */ /* 0x024fc8000780000a */
[----:B---3--:R-:W-:-:S07]  /*06f0*/  FMNMX3 R0, R0, R11, R12, !PT ;  /* 0x0000000b00007276 */ /* 0x008fce000780000c */
.L_x_49:
[----:B------:R-:W-:Y:S05]  /*0700*/  BRA.U !UP1, `(.L_x_45) ;  /* 0x0000000109347547 */ /* 0x000fea000b800000 */
[----:B------:R-:W0:Y:S01]  /*0710*/  LDC.64 R4, c[0x0][0x388] ;  /* 0x0000e200ff047b82 */ /* 0x000e220000000a00 */
[----:B------:R-:W-:Y:S01]  /*0720*/  IADD3 R9, PT, PT, R6, UR4, RZ ;  /* 0x0000000406097c10 */ /* 0x000fe2000fffe0ff */
[----:B------:R-:W-:-:S04]  /*0730*/  UIADD3 UR5, UPT, UPT, -UR5, URZ, URZ ;  /* 0x000000ff05057290 */ /* 0x000fc8000fffe1ff */
[----:B0-----:R-:W-:-:S05]  /*0740*/  IMAD.WIDE.U32 R4, R9, 0x4, R4 ;  /* 0x0000000409047825 */ /* 0x001fca00078e0004 */
[----:B------:R-:W-:-:S07]  /*0750*/  MOV R9, R5 ;  /* 0x0000000500097202 */ /* 0x000fce0000000f00 */
.L_x_50:
[----:B------:R-:W-:-:S06]  /*0760*/  MOV R5, R9 ;  /* 0x0000000900057202 */ /* 0x000fcc0000000f00 */
[----:B------:R0:W2:Y:S01]  /*0770*/  LDG.E R5, desc[UR8][R4.64] ;  /* 0x0000000804057981 */ /* 0x0000a2000c1e1900 */
[----:B------:R-:W-:-:S04]  /*0780*/  UIADD3 UR5, UPT, UPT, UR5, 0x1, URZ ;  /* 0x0000000105057890 */ /* 0x000fc8000fffe0ff */
[----:B------:R-:W-:Y:S01]  /*0790*/  UISETP.NE.AND UP0, UPT, UR5, URZ, UPT ;  /* 0x000000ff0500728c */ /* 0x000fe2000bf05270 */
[----:B0-----:R-:W-:-:S04]  /*07a0*/  IADD3 R4, P0, PT, R4, 0x4, RZ ;  /* 0x0000000404047810 */ /* 0x001fc80007f1e0ff */
[----:B------:R-:W-:Y:S02]  /*07b0*/  IADD3.X R9, PT, PT, RZ, R9, RZ, P0, !PT ;  /* 0x00000009ff097210 */ /* 0x000fe400007fe4ff */
[----:B--2--5:R-:W-:Y:S02]  /*07c0*/  FMNMX R0, R5, R0, !PT ;  /* 0x0000000005007209 */ /* 0x024fe40007800000 */
[----:B------:R-:W-:Y:S05]  /*07d0*/  BRA.U UP0, `(.L_x_50) ;  /* 0xfffffffd00e07547 */ /* 0x000fea000b83ffff */
.L_x_45:
[----:B------:R-:W0:Y:S01]  /*07e0*/  LDCU UR5, c[0x0][0x380] ;  /* 0x00007000ff0577ac */ /* 0x000e220008000800 */
[----:B------:R-:W-:Y:S01]  /*07f0*/  HFMA2 R17, -RZ, RZ, 0, 0 ;  /* 0x00000000ff117431 */ /* 0x000fe200000001ff */
[----:B0-----:R-:W-:-:S09]  /*0800*/  UISETP.GE.AND UP0, UPT, UR5, 0x1, UPT ;  /* 0x000000010500788c */ /* 0x001fd2000bf06270 */
[----:B------:R-:W-:Y:S05]  /*0810*/  BRA.U !UP0, `(.L_x_51) ;  /* 0x0000000d08407547 */ /* 0x000fea000b800000 */
[----:B------:R-:W-:Y:S01]  /*0820*/  UISETP.GE.U32.AND UP1, UPT, UR5, 0x8, UPT ;  /* 0x000000080500788c */ /* 0x000fe2000bf26070 */
[----:B------:R-:W-:Y:S01]  /*0830*/  MOV R17, RZ ;  /* 0x000000ff00117202 */ /* 0x000fe20000000f00 */
[----:B------:R-:W-:Y:S01]  /*0840*/  ULOP3.LUT UR6, UR5, 0x7, URZ, 0xc0, !UPT ;  /* 0x0000000705067892 */ /* 0x000fe2000f8ec0ff */
[----:B------:R-:W-:-:S03]  /*0850*/  UMOV UR4, URZ ;  /* 0x000000ff00047c82 */ /* 0x000fc60008000000 */
[----:B------:R-:W-:-:S03]  /*0860*/  UISETP.NE.AND UP0, UPT, UR6, URZ, UPT ;  /* 0x000000ff0600728c */ /* 0x000fc6000bf05270 */
[----:B------:R-:W-:Y:S08]  /*0870*/  BRA.U !UP1, `(.L_x_52) ;  /* 0x0000000509787547 */ /* 0x000ff0000b800000 */
[----:B------:R-:W0:Y:S01]  /*0880*/  LDC.64 R4, c[0x0][0x388] ;  /* 0x0000e200ff047b82 */ /* 0x000e220000000a00 */
[----:B------:R-:W-:Y:S01]  /*0890*/  ULOP3.LUT UR4, UR5, 0x7ffffff8, URZ, 0xc0, !UPT ;  /* 0x7ffffff805047892 */ /* 0x000fe2000f8ec0ff */
[----:B------:R-:W-:-:S03]  /*08a0*/  MOV R17, RZ ;  /* 0x000000ff00117202 */ /* 0x000fc60000000f00 */
[----:B------:R-:W-:Y:S01]  /*08b0*/  UIADD3 UR7, UPT, UPT, -UR4, URZ, URZ ;  /* 0x000000ff04077290 */ /* 0x000fe2000fffe1ff */
[----:B0-----:R-:W-:-:S03]  /*08c0*/  IMAD.WIDE.U32 R4, R6, 0x4, R4 ;  /* 0x0000000406047825 */ /* 0x001fc600078e0004 */
[----:B------:R-:W-:-:S04]  /*08d0*/  IADD3 R4, P0, PT, R4, 0x10, RZ ;  /* 0x0000001004047810 */ /* 0x000fc80007f1e0ff */
[----:B------:R-:W-:-:S09]  /*08e0*/  IADD3.X R5, PT, PT, RZ, R5, RZ, P0, !PT ;  /* 0x00000005ff057210 */ /* 0x000fd200007fe4ff */
.L_x_53:
[----:B------:R-:W2:Y:S04]  /*08f0*/  LDG.E R9, desc[UR8][R4.64+-0x10] ;  /* 0xfffff00804097981 */ /* 0x000ea8000c1e1900 */
[----:B------:R-:W3:Y:S04]  /*0900*/  LDG.E R25, desc[UR8][R4.64+-0xc] ;  /* 0xfffff40804197981 */ /* 0x000ee8000c1e1900 */
[----:B------:R-:W4:Y:S04]  /*0910*/  LDG.E R27, desc[UR8][R4.64+-0x8] ;  /* 0xfffff808041b7981 */ /* 0x000f28000c1e1900 */
[----:B------:R-:W4:Y:S04]  /*0920*/  LDG.E R23, desc[UR8][R4.64+-0x4] ;  /* 0xfffffc0804177981 */ /* 0x000f28000c1e1900 */
[----:B------:R-:W4:Y:S04]  /*0930*/  LDG.E R13, desc[UR8][R4.64] ;  /* 0x00000008040d7981 */ /* 0x000f28000c1e1900 */
[----:B------:R-:W4:Y:S04]  /*0940*/  LDG.E R19, desc[UR8][R4.64+0x4] ;  /* 0x0000040804137981 */ /* 0x000f28000c1e1900 */
[----:B------:R-:W4:Y:S04]  /*0950*/  LDG.E R15, desc[UR8][R4.64+0x8] ;  /* 0x00000808040f7981 */ /* 0x000f28000c1e1900 */
[----:B------:R0:W4:Y:S01]  /*0960*/  LDG.E R11, desc[UR8][R4.64+0xc] ;  /* 0x00000c08040b7981 */ /* 0x000122000c1e1900 */
[----:B------:R-:W-:Y:S01]  /*0970*/  HFMA2 R10, -RZ, RZ, 0.96630859375, -0.0022525787353515625 ;  /* 0x3bbb989dff0a7431 */ /* 0x000fe200000001ff */
[----:B------:R-:W-:Y:S01]  /*0980*/  MOV R8, 0x437c0000 ;  /* 0x437c000000087802 */ /* 0x000fe20000000f00 */
[----:B------:R-:W-:-:S04]  /*0990*/  UIADD3 UR7, UPT, UPT, UR7, 0x8, URZ ;  /* 0x0000000807077890 */ /* 0x000fc8000fffe0ff */
[----:B------:R-:W-:Y:S01]  /*09a0*/  UISETP.NE.AND UP1, UPT, UR7, URZ, UPT ;  /* 0x000000ff0700728c */ /* 0x000fe2000bf25270 */
[----:B0-----:R-:W-:-:S04]  /*09b0*/  IADD3 R4, P0, PT, R4, 0x20, RZ ;  /* 0x0000002004047810 */ /* 0x001fc80007f1e0ff */
[----:B------:R-:W-:Y:S01]  /*09c0*/  IADD3.X R5, PT, PT, RZ, R5, RZ, P0, !PT ;  /* 0x00000005ff057210 */ /* 0x000fe200007fe4ff */
[----:B--2--5:R-:W-:-:S04]  /*09d0*/  FADD R9, R9, -R0 ;  /* 0x8000000009097221 */ /* 0x024fc80000000000 */
[----:B------:R-:W-:Y:S01]  /*09e0*/  FFMA.SAT R21, R9, R10, 0.5 ;  /* 0x3f00000009157423 */ /* 0x000fe2000000200a */
[----:B---3--:R-:W-:-:S03]  /*09f0*/  FADD R25, R25, -R0 ;  /* 0x8000000019197221 */ /* 0x008fc60000000000 */
[----:B------:R-:W-:Y:S01]  /*0a00*/  FFMA.RM R14, R21, R8, 12582913 ;  /* 0x4b400001150e7423 */ /* 0x000fe20000004008 */
[----:B------:R-:W-:-:S03]  /*0a10*/  FFMA.SAT R21, R25, R10, 0.5 ;  /* 0x3f00000019157423 */ /* 0x000fc6000000200a */
[----:B------:R-:W-:Y:S01]  /*0a20*/  FADD R12, R14, -12583039 ;  /* 0xcb40007f0e0c7421 */ /* 0x000fe20000000000 */
[----:B----4-:R-:W-:-:S03]  /*0a30*/  FADD R23, R23, -R0 ;  /* 0x8000000017177221 */ /* 0x010fc60000000000 */
[----:B------:R-:W-:-:S04]  /*0a40*/  FFMA R12, R9, 1.4426950216293334961, -R12 ;  /* 0x3fb8aa3b090c7823 */ /* 0x000fc8000000080c */
[----:B------:R-:W-:Y:S01]  /*0a50*/  FFMA R16, R9, 1.925963033500011079e-08, R12 ;  /* 0x32a5706009107823 */ /* 0x000fe2000000000c */
[----:B------:R-:W-:Y:S01]  /*0a60*/  FFMA.RM R9, R21, R8, 12582913 ;  /* 0x4b40000115097423 */ /* 0x000fe20000004008 */
[----:B------:R-:W-:-:S03]  /*0a70*/  FADD R21, R27, -R0 ;  /* 0x800000001b157221 */ /* 0x000fc60000000000 */
[----:B------:R-:W-:Y:S01]  /*0a80*/  FADD R12, R9, -12583039 ;  /* 0xcb40007f090c7421 */ /* 0x000fe20000000000 */
[----:B------:R-:W0:Y:S01]  /*0a90*/  MUFU.EX2 R16, R16 ;  /* 0x0000001000107308 */ /* 0x000e220000000800 */
[----:B------:R-:W-:Y:S02]  /*0aa0*/  FFMA.SAT R27, R21, R10, 0.5 ;  /* 0x3f000000151b7423 */ /* 0x000fe4000000200a */
[----:B------:R-:W-:Y:S02]  /*0ab0*/  FFMA R18, R25, 1.4426950216293334961, -R12 ;  /* 0x3fb8aa3b19127823 */ /* 0x000fe4000000080c */
[----:B------:R-:W-:Y:S01]  /*0ac0*/  FFMA.RM R12, R27, R8, 12582913 ;  /* 0x4b4000011b0c7423 */ /* 0x000fe20000004008 */
[----:B------:R-:W-:Y:S01]  /*0ad0*/  FFMA.SAT R27, R23, R10, 0.5 ;  /* 0x3f000000171b7423 */ /* 0x000fe2000000200a */
[----:B------:R-:W-:Y:S01]  /*0ae0*/  FFMA R20, R25, 1.925963033500011079e-08, R18 ;  /* 0x32a5706019147823 */ /* 0x000fe20000000012 */
[--C-:B------:R-:W-:Y:S01]  /*0af0*/  FADD R25, R13, -R0.reuse ;  /* 0x800000000d197221 */ /* 0x100fe20000000000 */
[----:B------:R-:W-:Y:S01]  /*0b00*/  SHF.L.U32 R18, R14, 0x17, RZ ;  /* 0x000000170e127819 */ /* 0x000fe200000006ff */
[----:B------:R-:W-:Y:S01]  /*0b10*/  FADD R22, R12, -12583039 ;  /* 0xcb40007f0c167421 */ /* 0x000fe20000000000 */
[----:B------:R-:W-:Y:S01]  /*0b20*/  FFMA.RM R13, R27, R8, 12582913 ;  /* 0x4b4000011b0d7423 */ /* 0x000fe20000004008 */
[----:B------:R-:W-:Y:S01]  /*0b30*/  FFMA.SAT R29, R25, R10, 0.5 ;  /* 0x3f000000191d7423 */ /* 0x000fe2000000200a */
[----:B------:R-:W-:Y:S01]  /*0b40*/  FADD R27, R19, -R0 ;  /* 0x80000000131b7221 */ /* 0x000fe20000000000 */
[----:B------:R-:W-:Y:S01]  /*0b50*/  FFMA R22, R21, 1.4426950216293334961, -R22 ;  /* 0x3fb8aa3b15167823 */ /* 0x000fe20000000816 */
[----:B------:R-:W-:Y:S01]  /*0b60*/  FADD R24, R13, -12583039 ;  /* 0xcb40007f0d187421 */ /* 0x000fe20000000000 */
[----:B------:R1:W2:Y:S01]  /*0b70*/  MUFU.EX2 R14, R20 ;  /* 0x00000014000e7308 */ /* 0x0002a20000000800 */
[----:B0-----:R-:W-:Y:S01]  /*0b80*/  FFMA R17, R18, R16, R17 ;  /* 0x0000001012117223 */ /* 0x001fe20000000011 */
[----:B------:R-:W-:Y:S01]  /*0b90*/  FFMA.RM R16, R29, R8, 12582913 ;  /* 0x4b4000011d107423 */ /* 0x000fe20000004008 */
[----:B------:R-:W-:Y:S01]  /*0ba0*/  FFMA R18, R21, 1.925963033500011079e-08, R22 ;  /* 0x32a5706015127823 */ /* 0x000fe20000000016 */
[----:B------:R-:W-:Y:S01]  /*0bb0*/  FFMA R24, R23, 1.4426950216293334961, -R24 ;  /* 0x3fb8aa3b17187823 */ /* 0x000fe20000000818 */
[----:B------:R-:W-:Y:S01]  /*0bc0*/  FFMA.SAT R19, R27, R10, 0.5 ;  /* 0x3f0000001b137423 */ /* 0x000fe2000000200a */
[----:B------:R-:W-:Y:S01]  /*0bd0*/  FADD R22, R16, -12583039 ;  /* 0xcb40007f10167421 */ /* 0x000fe20000000000 */
[----:B------:R-:W-:Y:S01]  /*0be0*/  FADD R21, R11, -R0 ;  /* 0x800000000b157221 */ /* 0x000fe20000000000 */
[----:B------:R-:W-:Y:S01]  /*0bf0*/  FFMA R24, R23, 1.925963033500011079e-08, R24 ;  /* 0x32a5706017187823 */ /* 0x000fe20000000018 */
[----:B------:R-:W-:Y:S01]  /*0c00*/  FADD R23, R15, -R0 ;  /* 0x800000000f177221 */ /* 0x000fe20000000000 */
[----:B------:R-:W-:Y:S01]  /*0c10*/  FFMA R22, R25, 1.4426950216293334961, -R22 ;  /* 0x3fb8aa3b19167823 */ /* 0x000fe20000000816 */
[----:B------:R-:W-:Y:S01]  /*0c20*/  FFMA.RM R19, R19, R8, 12582913 ;  /* 0x4b40000113137423 */ /* 0x000fe20000004008 */
[----:B------:R-:W0:Y:S01]  /*0c30*/  MUFU.EX2 R18, R18 ;  /* 0x0000001200127308 */ /* 0x000e220000000800 */
[----:B------:R-:W-:Y:S01]  /*0c40*/  SHF.L.U32 R12, R12, 0x17, RZ ;  /* 0x000000170c0c7819 */ /* 0x000fe200000006ff */
[----:B-1----:R-:W-:Y:S01]  /*0c50*/  FFMA R20, R25, 1.925963033500011079e-08, R22 ;  /* 0x32a5706019147823 */ /* 0x002fe20000000016 */
[----:B------:R-:W-:Y:S01]  /*0c60*/  FFMA.SAT R25, R23, R10, 0.5 ;  /* 0x3f00000017197423 */ /* 0x000fe2000000200a */
[----:B------:R-:W-:Y:S01]  /*0c70*/  FADD R26, R19, -12583039 ;  /* 0xcb40007f131a7421 */ /* 0x000fe20000000000 */
[----:B------:R-:W-:-:S02]  /*0c80*/  SHF.L.U32 R22, R9, 0x17, RZ ;  /* 0x0000001709167819 */ /* 0x000fc400000006ff */
[----:B------:R-:W-:Y:S01]  /*0c90*/  FFMA.RM R11, R25, R8, 12582913 ;  /* 0x4b400001190b7423 */ /* 0x000fe20000004008 */
[----:B------:R-:W-:Y:S01]  /*0ca0*/  FFMA.SAT R25, R21, R10, 0.5 ;  /* 0x3f00000015197423 */ /* 0x000fe2000000200a */
[----:B------:R1:W3:Y:S01]  /*0cb0*/  MUFU.EX2 R15, R24 ;  /* 0x00000018000f7308 */ /* 0x0002e20000000800 */
[----:B------:R-:W-:Y:S01]  /*0cc0*/  FFMA R26, R27, 1.4426950216293334961, -R26 ;  /* 0x3fb8aa3b1b1a7823 */ /* 0x000fe2000000081a */
[----:B------:R-:W-:Y:S01]  /*0cd0*/  FADD R10, R11, -12583039 ;  /* 0xcb40007f0b0a7421 */ /* 0x000fe20000000000 */
[----:B------:R-:W-:Y:S01]  /*0ce0*/  FFMA.RM R8, R25, R8, 12582913 ;  /* 0x4b40000119087423 */ /* 0x000fe20000004008 */
[----:B--2---:R-:W-:Y:S01]  /*0cf0*/  FFMA R17, R22, R14, R17 ;  /* 0x0000000e16117223 */ /* 0x004fe20000000011 */
[----:B------:R-:W-:Y:S01]  /*0d00*/  FFMA R26, R27, 1.925963033500011079e-08, R26 ;  /* 0x32a570601b1a7823 */ /* 0x000fe2000000001a */
[----:B------:R-:W-:Y:S01]  /*0d10*/  SHF.L.U32 R13, R13, 0x17, RZ ;  /* 0x000000170d0d7819 */ /* 0x000fe200000006ff */
[----:B------:R-:W-:Y:S01]  /*0d20*/  FADD R28, R8, -12583039 ;  /* 0xcb40007f081c7421 */ /* 0x000fe20000000000 */
[----:B------:R-:W2:Y:S01]  /*0d30*/  MUFU.EX2 R20, R20 ;  /* 0x0000001400147308 */ /* 0x000ea20000000800 */
[----:B-1----:R-:W-:Y:S01]  /*0d40*/  FFMA R24, R23, 1.4426950216293334961, -R10 ;  /* 0x3fb8aa3b17187823 */ /* 0x002fe2000000080a */
[----:B0-----:R-:W-:Y:S01]  /*0d50*/  FFMA R12, R12, R18, R17 ;  /* 0x000000120c0c7223 */ /* 0x001fe20000000011 */
[----:B------:R-:W-:Y:S01]  /*0d60*/  FFMA R28, R21, 1.4426950216293334961, -R28 ;  /* 0x3fb8aa3b151c7823 */ /* 0x000fe2000000081c */
[----:B------:R-:W-:Y:S01]  /*0d70*/  SHF.L.U32 R16, R16, 0x17, RZ ;  /* 0x0000001710107819 */ /* 0x000fe200000006ff */
[----:B------:R-:W-:Y:S01]  /*0d80*/  FFMA R9, R23, 1.925963033500011079e-08, R24 ;  /* 0x32a5706017097823 */ /* 0x000fe20000000018 */
[----:B------:R-:W-:Y:S01]  /*0d90*/  SHF.L.U32 R11, R11, 0x17, RZ ;  /* 0x000000170b0b7819 */ /* 0x000fe200000006ff */
[----:B------:R-:W-:Y:S01]  /*0da0*/  FFMA R28, R21, 1.925963033500011079e-08, R28 ;  /* 0x32a57060151c7823 */ /* 0x000fe2000000001c */
[----:B------:R-:W0:Y:S01]  /*0db0*/  MUFU.EX2 R10, R26 ;  /* 0x0000001a000a7308 */ /* 0x000e220000000800 */
[----:B---3--:R-:W-:Y:S01]  /*0dc0*/  FFMA R13, R13, R15, R12 ;  /* 0x0000000f0d0d7223 */ /* 0x008fe2000000000c */
[----:B------:R-:W-:-:S02]  /*0dd0*/  SHF.L.U32 R12, R19, 0x17, RZ ;  /* 0x00000017130c7819 */ /* 0x000fc400000006ff */
[----:B------:R-:W-:-:S04]  /*0de0*/  SHF.L.U32 R8, R8, 0x17, RZ ;  /* 0x0000001708087819 */ /* 0x000fc800000006ff */
[----:B------:R-:W1:Y:S01]  /*0df0*/  MUFU.EX2 R9, R9 ;  /* 0x0000000900097308 */ /* 0x000e620000000800 */
[----:B--2---:R-:W-:-:S07]  /*0e00*/  FFMA R13, R16, R20, R13 ;  /* 0x00000014100d7223 */ /* 0x004fce000000000d */
[----:B------:R-:W2:Y:S01]  /*0e10*/  MUFU.EX2 R28, R28 ;  /* 0x0000001c001c7308 */ /* 0x000ea20000000800 */
[----:B0-----:R-:W-:-:S04]  /*0e20*/  FFMA R10, R12, R10, R13 ;  /* 0x0000000a0c0a7223 */ /* 0x001fc8000000000d */
[----:B-1----:R-:W-:-:S04]  /*0e30*/  FFMA R9, R11, R9, R10 ;  /* 0x000000090b097223 */ /* 0x002fc8000000000a */
[----:B--2---:R-:W-:Y:S01]  /*0e40*/  FFMA R17, R8, R28, R9 ;  /* 0x0000001c08117223 */ /* 0x004fe20000000009 */
[----:B------:R-:W-:Y:S06]  /*0e50*/  BRA.U UP1, `(.L_x_53) ;  /* 0xfffffff901a47547 */ /* 0x000fec000b83ffff */
.L_x_52:
[----:B------:R-:W-:Y:S05]  /*0e60*/  BRA.U !UP0, `(.L_x_51) ;  /* 0x0000000508ac7547 */ /* 0x000fea000b800000 */
[----:B------:R-:W-:Y:S02]  /*0e70*/  UISETP.GE.U32.AND UP0, UPT, UR6, 0x4, UPT ;  /* 0x000000040600788c */ /* 0x000fe4000bf06070 */
[----:B------:R-:W-:-:S04]  /*0e80*/  ULOP3.LUT UR7, UR5, 0x3, URZ, 0xc0, !UPT ;  /* 0x0000000305077892 */ /* 0x000fc8000f8ec0ff */
[----:B------:R-:W-:-:S03]  /*0e90*/  UISETP.NE.AND UP1, UPT, UR7, URZ, UPT ;  /* 0x000000ff0700728c */ /* 0x000fc6000bf25270 */
[----:B------:R-:W-:Y:S08]  /*0ea0*/  BRA.U !UP0, `(.L_x_54) ;  /* 0x0000000108cc7547 */ /* 0x000ff0000b800000 */
[----:B------:R-:W0:Y:S01]  /*0eb0*/  LDC.64 R8, c[0x0][0x388] ;  /* 0x0000e200ff087b82 */ /* 0x000e220000000a00 */
[----:B------:R-:W1:Y:S01]  /*0ec0*/  LDCU.64 UR10, c[0x0][0x388] ;  /* 0x00007100ff0a77ac */ /* 0x000e620008000a00 */
[C---:B------:R-:W-:Y:S02]  /*0ed0*/  IADD3 R5, PT, PT, R6.reuse, UR4, RZ ;  /* 0x0000000406057c10 */ /* 0x040fe4000fffe0ff */
[----:B------:R-:W-:-:S03]  /*0ee0*/  IADD3 R4, P0, PT, R6, UR4, RZ ;  /* 0x0000000406047c10 */ /* 0x000fc6000ff1e0ff */
[----:B0-----:R-:W-:Y:S01]  /*0ef0*/  IMAD.WIDE.U32 R8, R5, 0x4, R8 ;  /* 0x0000000405087825 */ /* 0x001fe200078e0008 */
[----:B------:R-:W-:Y:S02]  /*0f00*/  IADD3.X R5, PT, PT, RZ, RZ, RZ, P0, !PT ;  /* 0x000000ffff057210 */ /* 0x000fe400007fe4ff */
[----:B-1----:R-:W-:-:S03]  /*0f10*/  LEA R12, P0, R4, UR10, 0x2 ;  /* 0x0000000a040c7c11 */ /* 0x002fc6000f8010ff */
[----:B------:R-:W2:Y:S01]  /*0f20*/  LDG.E R9, desc[UR8][R8.64] ;  /* 0x0000000808097981 */ /* 0x000ea2000c1e1900 */
[----:B------:R-:W-:-:S05]  /*0f30*/  LEA.HI.X R13, R4, UR11, R5, 0x2, P0 ;  /* 0x0000000b040d7c11 */ /* 0x000fca00080f1405 */
[----:B------:R-:W3:Y:S04]  /*0f40*/  LDG.E R5, desc[UR8][R12.64+0x4] ;  /* 0x000004080c057981 */ /* 0x000ee8000c1e1900 */
[----:B------:R-:W4:Y:S04]  /*0f50*/  LDG.E R15, desc[UR8][R12.64+0x8] ;  /* 0x000008080c0f7981 */ /* 0x000f28000c1e1900 */
[----:B------:R-:W4:Y:S01]  /*0f60*/  LDG.E R19, desc[UR8][R12.64+0xc] ;  /* 0x00000c080c137981 */ /* 0x000f22000c1e1900 */
[----:B------:R-:W-:Y:S01]  /*0f70*/  HFMA2 R21, -RZ, RZ, 0.96630859375, -0.0022525787353515625 ;  /* 0x3bbb989dff157431 */ /* 0x000fe200000001ff */
[----:B------:R-:W-:Y:S01]  /*0f80*/  MOV R11, 0x437c0000 ;  /* 0x437c0000000b7802 */ /* 0x000fe20000000f00 */
[----:B------:R-:W-:Y:S01]  /*0f90*/  UIADD3 UR4, UPT, UPT, UR4, 0x4, URZ ;  /* 0x0000000404047890 */ /* 0x000fe2000fffe0ff */
[----:B--2--5:R-:W-:-:S04]  /*0fa0*/  FADD R10, R9, -R0 ;  /* 0x80000000090a7221 */ /* 0x024fc80000000000 */
[----:B------:R-:W-:Y:S01]  /*0fb0*/  FFMA.SAT R4, R10, R21, 0.5 ;  /* 0x3f0000000a047423 */ /* 0x000fe20000002015 */
[----:B---3--:R-:W-:-:S03]  /*0fc0*/  FADD R14, R5, -R0 ;  /* 0x80000000050e7221 */ /* 0x008fc60000000000 */
[----:B------:R-:W-:Y:S01]  /*0fd0*/  FFMA.RM R4, R4, R11, 12582913 ;  /* 0x4b40000104047423 */ /* 0x000fe2000000400b */
[-C--:B------:R-:W-:Y:S01]  /*0fe0*/  FFMA.SAT R16, R14, R21.reuse, 0.5 ;  /* 0x3f0000000e107423 */ /* 0x080fe20000002015 */
[--C-:B----4-:R-:W-:Y:S02]  /*0ff0*/  FADD R8, R15, -R0.reuse ;  /* 0x800000000f087221 */ /* 0x110fe40000000000 */
[C---:B------:R-:W-:Y:S01]  /*1000*/  FADD R5, R4.reuse, -12583039 ;  /* 0xcb40007f04057421 */ /* 0x040fe20000000000 */
[----:B------:R-:W-:Y:S01]  /*1010*/  SHF.L.U32 R4, R4, 0x17, RZ ;  /* 0x0000001704047819 */ /* 0x000fe200000006ff */
[----:B------:R-:W-:Y:S01]  /*1020*/  FADD R19, R19, -R0 ;  /* 0x8000000013137221 */ /* 0x000fe20000000000 */
[----:B------:R-:W-:Y:S01]  /*1030*/  FFMA.SAT R12, R8, R21, 0.5 ;  /* 0x3f000000080c7423 */ /* 0x000fe20000002015 */
[----:B------:R-:W-:Y:S01]  /*1040*/  FFMA R9, R10, 1.4426950216293334961, -R5 ;  /* 0x3fb8aa3b0a097823 */ /* 0x000fe20000000805 */
[----:B------:R-:W-:-:S03]  /*1050*/  FFMA.RM R5, R16, R11, 12582913 ;  /* 0x4b40000110057423 */ /* 0x000fc6000000400b */
[----:B------:R-:W-:Y:S01]  /*1060*/  FFMA R10, R10, 1.925963033500011079e-08, R9 ;  /* 0x32a570600a0a7823 */ /* 0x000fe20000000009 */
[----:B------:R-:W-:Y:S01]  /*1070*/  FADD R13, R5, -12583039 ;  /* 0xcb40007f050d7421 */ /* 0x000fe20000000000 */
[----:B------:R-:W-:Y:S01]  /*1080*/  FFMA.RM R9, R12, R11, 12582913 ;  /* 0x4b4000010c097423 */ /* 0x000fe2000000400b */
[----:B------:R-:W-:Y:S01]  /*1090*/  FFMA.SAT R12, R19, R21, 0.5 ;  /* 0x3f000000130c7423 */ /* 0x000fe20000002015 */
[----:B------:R-:W-:Y:S01]  /*10a0*/  SHF.L.U32 R5, R5, 0x17, RZ ;  /* 0x0000001705057819 */ /* 0x000fe200000006ff */
[----:B------:R-:W-:Y:S01]  /*10b0*/  FFMA R13, R14, 1.4426950216293334961, -R13 ;  /* 0x3fb8aa3b0e0d7823 */ /* 0x000fe2000000080d */
[C---:B------:R-:W-:Y:S01]  /*10c0*/  FADD R15, R9.reuse, -12583039 ;  /* 0xcb40007f090f7421 */ /* 0x040fe20000000000 */
[----:B------:R-:W-:Y:S01]  /*10d0*/  FFMA.RM R12, R12, R11, 12582913 ;  /* 0x4b4000010c0c7423 */ /* 0x000fe2000000400b */
[----:B------:R-:W0:Y:S01]  /*10e0*/  MUFU.EX2 R10, R10 ;  /* 0x0000000a000a7308 */ /* 0x000e220000000800 */
[----:B------:R-:W-:Y:S01]  /*10f0*/  FFMA R13, R14, 1.925963033500011079e-08, R13 ;  /* 0x32a570600e0d7823 */ /* 0x000fe2000000000d */
[----:B------:R-:W-:Y:S01]  /*1100*/  FFMA R15, R8, 1.4426950216293334961, -R15 ;  /* 0x3fb8aa3b080f7823 */ /* 0x000fe2000000080f */
[----:B------:R-:W-:Y:S01]  /*1110*/  FADD R14, R12, -12583039 ;  /* 0xcb40007f0c0e7421 */ /* 0x000fe20000000000 */
[----:B------:R-:W-:-:S02]  /*1120*/  IMAD.SHL.U32 R9, R9, 0x800000, RZ ;  /* 0x0080000009097824 */ /* 0x000fc400078e00ff */
[----:B------:R-:W-:Y:S01]  /*1130*/  FFMA R15, R8, 1.925963033500011079e-08, R15 ;  /* 0x32a57060080f7823 */ /* 0x000fe2000000000f */
[C---:B------:R-:W-:Y:S01]  /*1140*/  FFMA R14, R19.reuse, 1.4426950216293334961, -R14 ;  /* 0x3fb8aa3b130e7823 */ /* 0x040fe2000000080e */
[----:B------:R-:W1:Y:S03]  /*1150*/  MUFU.EX2 R13, R13 ;  /* 0x0000000d000d7308 */ /* 0x000e660000000800 */
[----:B------:R-:W-:-:S05]  /*1160*/  FFMA R14, R19, 1.925963033500011079e-08, R14 ;  /* 0x32a57060130e7823 */ /* 0x000fca000000000e */
[----:B------:R-:W2:Y:S01]  /*1170*/  MUFU.EX2 R15, R15 ;  /* 0x0000000f000f7308 */ /* 0x000ea20000000800 */
[----:B0-----:R-:W-:Y:S01]  /*1180*/  FFMA R4, R4, R10, R17 ;  /* 0x0000000a04047223 */ /* 0x001fe20000000011 */
[----:B------:R-:W-:-:S06]  /*1190*/  SHF.L.U32 R17, R12, 0x17, RZ ;  /* 0x000000170c117819 */ /* 0x000fcc00000006ff */
[----:B------:R-:W0:Y:S01]  /*11a0*/  MUFU.EX2 R14, R14 ;  /* 0x0000000e000e7308 */ /* 0x000e220000000800 */
[----:B-1----:R-:W-:-:S04]  /*11b0*/  FFMA R4, R5, R13, R4 ;  /* 0x0000000d05047223 */ /* 0x002fc80000000004 */
[----:B--2---:R-:W-:-:S04]  /*11c0*/  FFMA R4, R9, R15, R4 ;  /* 0x0000000f09047223 */ /* 0x004fc80000000004 */
[----:B0-----:R-:W-:-:S07]  /*11d0*/  FFMA R17, R17, R14, R4 ;  /* 0x0000000e11117223 */ /* 0x001fce0000000004 */
.L_x_54:
[----:B------:R-:W-:Y:S05]  /*11e0*/  BRA.U !UP1, `(.L_x_51) ;  /* 0x0000000109cc7547 */ /* 0x000fea000b800000 */
[----:B------:R-:W-:Y:S02]  /*11f0*/  UISETP.NE.AND UP0, UPT, UR7, 0x1, UPT ;  /* 0x000000010700788c */ /* 0x000fe4000bf05270 */
[----:B------:R-:W-:-:S04]  /*1200*/  ULOP3.LUT UR5, UR5, 0x1, URZ, 0xc0, !UPT ;  /* 0x0000000105057892 */ /* 0x000fc8000f8ec0ff */
[----:B------:R-:W-:-:S03]  /*1210*/  UISETP.NE.U32.AND UP1, UPT, UR5, 0x1, UPT ;  /* 0x000000010500788c */ /* 0x000fc6000bf25070 */
        /* <DEDUP_REMOVED lines=9> */
[----:B------:R-:W-:-:S06]  /*12b0*/  LEA.HI.X R9, R10, UR7, R9, 0x2, P0 ;  /* 0x000000070a097c11 */ /* 0x000fcc00080f1409 */
[----:B------:R-:W3:Y:S01]  /*12c0*/  LDG.E R9, desc[UR8][R8.64+0x4] ;  /* 0x0000040808097981 */ /* 0x000ee2000c1e1900 */
[----:B------:R-:W-:Y:S01]  /*12d0*/  HFMA2 R11, -RZ, RZ, 0.96630859375, -0.0022525787353515625 ;  /* 0x3bbb989dff0b7431 */ /* 0x000fe200000001ff */
[----:B------:R-:W-:Y:S01]  /*12e0*/  MOV R13, 0x437c0000 ;  /* 0x437c0000000d7802 */ /* 0x000fe20000000f00 */
[----:B------:R-:W-:Y:S01]  /*12f0*/  UIADD3 UR4, UPT, UPT, UR4, 0x2, URZ ;  /* 0x0000000204047890 */ /* 0x000fe2000fffe0ff */
[----:B--2--5:R-:W-:-:S04]  /*1300*/  FADD R10, R5, -R0 ;  /* 0x80000000050a7221 */ /* 0x024fc80000000000 */
[----:B------:R-:W-:Y:S01]  /*1310*/  FFMA.SAT R12, R10, R11, 0.5 ;  /* 0x3f0000000a0c7423 */ /* 0x000fe2000000200b */
[----:B---3--:R-:W-:-:S03]  /*1320*/  FADD R14, R9, -R0 ;  /* 0x80000000090e7221 */ /* 0x008fc60000000000 */
[----:B------:R-:W-:Y:S01]  /*1330*/  FFMA.RM R12, R12, R13, 12582913 ;  /* 0x4b4000010c0c7423 */ /* 0x000fe2000000400d */
[----:B------:R-:W-:-:S03]  /*1340*/  FFMA.SAT R16, R14, R11, 0.5 ;  /* 0x3f0000000e107423 */ /* 0x000fc6000000200b */
[C---:B------:R-:W-:Y:S01]  /*1350*/  FADD R15, R12.reuse, -12583039 ;  /* 0xcb40007f0c0f7421 */ /* 0x040fe20000000000 */
[----:B------:R-:W-:Y:S01]  /*1360*/  SHF.L.U32 R12, R12, 0x17, RZ ;  /* 0x000000170c0c7819 */ /* 0x000fe200000006ff */
[----:B------:R-:W-:Y:S02]  /*1370*/  FFMA.RM R16, R16, R13, 12582913 ;  /* 0x4b40000110107423 */ /* 0x000fe4000000400d */
[----:B------:R-:W-:Y:S02]  /*1380*/  FFMA R15, R10, 1.4426950216293334961, -R15 ;  /* 0x3fb8aa3b0a0f7823 */ /* 0x000fe4000000080f */
[----:B------:R-:W-:Y:S02]  /*1390*/  FADD R5, R16, -12583039 ;  /* 0xcb40007f10057421 */ /* 0x000fe40000000000 */
[----:B------:R-:W-:Y:S01]  /*13a0*/  FFMA R15, R10, 1.925963033500011079e-08, R15 ;  /* 0x32a570600a0f7823 */ /* 0x000fe2000000000f */
[----:B------:R-:W-:Y:S01]  /*13b0*/  SHF.L.U32 R9, R16, 0x17, RZ ;  /* 0x0000001710097819 */ /* 0x000fe200000006ff */
[----:B------:R-:W-:-:S04]  /*13c0*/  FFMA R5, R14, 1.4426950216293334961, -R5 ;  /* 0x3fb8aa3b0e057823 */ /* 0x000fc80000000805 */
[----:B------:R-:W0:Y:S01]  /*13d0*/  MUFU.EX2 R15, R15 ;  /* 0x0000000f000f7308 */ /* 0x000e220000000800 */
[----:B------:R-:W-:-:S07]  /*13e0*/  FFMA R5, R14, 1.925963033500011079e-08, R5 ;  /* 0x32a570600e057823 */ /* 0x000fce0000000005 */
[----:B------:R-:W1:Y:S01]  /*13f0*/  MUFU.EX2 R5, R5 ;  /* 0x0000000500057308 */ /* 0x000e620000000800 */
[----:B0-----:R-:W-:-:S04]  /*1400*/  FFMA R12, R12, R15, R17 ;  /* 0x0000000f0c0c7223 */ /* 0x001fc80000000011 */
[----:B-1----:R-:W-:-:S07]  /*1410*/  FFMA R17, R9, R5, R12 ;  /* 0x0000000509117223 */ /* 0x002fce000000000c */
.L_x_55:
[----:B------:R-:W-:Y:S05]  /*1420*/  BRA.U UP1, `(.L_x_51) ;  /* 0x00000001013c7547 */ /* 0x000fea000b800000 */
[----:B------:R-:W0:Y:S01]  /*1430*/  LDC.64 R4, c[0x0][0x388] ;  /* 0x0000e200ff047b82 */ /* 0x000e220000000a00 */
[----:B------:R-:W-:-:S05]  /*1440*/  IADD3 R9, PT, PT, R6, UR4, RZ ;  /* 0x0000000406097c10 */ /* 0x000fca000fffe0ff */
[----:B0-----:R-:W-:-:S06]  /*1450*/  IMAD.WIDE.U32 R4, R9, 0x4, R4 ;  /* 0x0000000409047825 */ /* 0x001fcc00078e0004 */
[----:B------:R-:W2:Y:S01]  /*1460*/  LDG.E R5, desc[UR8][R4.64] ;  /* 0x0000000804057981 */ /* 0x000ea2000c1e1900 */
[----:B------:R-:W-:Y:S01]  /*1470*/  HFMA2 R9, -RZ, RZ, 0.96630859375, -0.0022525787353515625 ;  /* 0x3bbb989dff097431 */ /* 0x000fe200000001ff */
[----:B------:R-:W-:Y:S01]  /*1480*/  MOV R10, 0x437c0000 ;  /* 0x437c0000000a7802 */ /* 0x000fe20000000f00 */
[----:B--2--5:R-:W-:-:S04]  /*1490*/  FADD R8, R5, -R0 ;  /* 0x8000000005087221 */ /* 0x024fc80000000000 */
[----:B------:R-:W-:-:S04]  /*14a0*/  FFMA.SAT R9, R8, R9, 0.5 ;  /* 0x3f00000008097423 */ /* 0x000fc80000002009 */
[----:B------:R-:W-:-:S04]  /*14b0*/  FFMA.RM R9, R9, R10, 12582913 ;  /* 0x4b40000109097423 */ /* 0x000fc8000000400a */
[----:B------:R-:W-:-:S04]  /*14c0*/  FADD R11, R9, -12583039 ;  /* 0xcb40007f090b7421 */ /* 0x000fc80000000000 */
[----:B------:R-:W-:-:S04]  /*14d0*/  FFMA R11, R8, 1.4426950216293334961, -R11 ;  /* 0x3fb8aa3b080b7823 */ /* 0x000fc8000000080b */
[----:B------:R-:W-:Y:S01]  /*14e0*/  FFMA R11, R8, 1.925963033500011079e-08, R11 ;  /* 0x32a57060080b7823 */ /* 0x000fe2000000000b */
[----:B------:R-:W-:-:S05]  /*14f0*/  SHF.L.U32 R8, R9, 0x17, RZ ;  /* 0x0000001709087819 */ /* 0x000fca00000006ff */
[----:B------:R-:W0:Y:S02]  /*1500*/  MUFU.EX2 R11, R11 ;  /* 0x0000000b000b7308 */ /* 0x000e240000000800 */
[----:B0-----:R-:W-:-:S07]  /*1510*/  FFMA R17, R8, R11, R17 ;  /* 0x0000000b08117223 */ /* 0x001fce0000000011 */
.L_x_51:
[----:B------:R-:W-:-:S06]  /*1520*/  IMAD.WIDE R2, R7, 0x4, R2 ;  /* 0x0000000407027825 */ /* 0x000fcc00078e0202 */
[----:B------:R-:W2:Y:S01]  /*1530*/  LDG.E R3, desc[UR8][R2.64] ;  /* 0x0000000802037981 */ /* 0x000ea2000c1e1900 */
[----:B------:R-:W-:Y:S01]  /*1540*/  MOV R5, 0x3bbb989d ;  /* 0x3bbb989d00057802 */ /* 0x000fe20000000f00 */
[----:B------:R-:W0:Y:S01]  /*1550*/  MUFU.RCP R8, R17 ;  /* 0x0000001100087308 */ /* 0x000e220000001000 */
[----:B------:R-:W-:Y:S01]  /*1560*/  MOV R9, 0x437c0000 ;  /* 0x437c000000097802 */ /* 0x000fe20000000f00 */
[----:B------:R-:W-:Y:S01]  /*1570*/  BSSY.RECONVERGENT B0, `(.L_x_56) ;  /* 0x0000016000007945 */ /* 0x000fe20003800200 */
[----:B------:R-:W-:Y:S01]  /*1580*/  IADD3 R6, PT, PT, R7, R6, RZ ;  /* 0x0000000607067210 */ /* 0x000fe20007ffe0ff */
[----:B--2--5:R-:W-:Y:S01]  /*1590*/  FADD R0, R3, -R0 ;  /* 0x8000000003007221 */ /* 0x024fe20000000000 */
[----:B0-----:R-:W-:-:S03]  /*15a0*/  FFMA R3, R8, -R17, 1 ;  /* 0x3f80000008037423 */ /* 0x001fc60000000811 */
        /* <DEDUP_REMOVED lines=11> */
[----:B------:R-:W-:-:S04]  /*1660*/  FFMA R4, R2, -R17, R0 ;  /* 0x8000001102047223 */ /* 0x000fc80000000000 */
[----:B------:R-:W-:Y:S01]  /*1670*/  FFMA R9, R3, R4, R2 ;  /* 0x0000000403097223 */ /* 0x000fe20000000002 */
[----:B0-----:R-:W-:Y:S06]  /*1680*/  @!P0 BRA `(.L_x_57) ;  /* 0x0000000000108947 */ /* 0x001fec0003800000 */
[----:B------:R-:W-:Y:S02]  /*1690*/  MOV R3, R17 ;  /* 0x0000001100037202 */ /* 0x000fe40000000f00 */
[----:B------:R-:W-:-:S07]  /*16a0*/  MOV R2, 0x16c0 ;  /* 0x000016c000027802 */ /* 0x000fce0000000f00 */
[----:B------:R-:W-:Y:S05]  /*16b0*/  CALL.REL.NOINC `($__internal_1_$__cuda_sm3x_div_rn_noftz_f32_slowpath) ;  /* 0x0000000000187944 */ /* 0x000fea0003c00000 */
[----:B------:R-:W-:-:S07]  /*16c0*/  IMAD.MOV.U32 R9, RZ, RZ, R0 ;  /* 0x000000ffff097224 */ /* 0x000fce00078e0000 */
.L_x_57:
[----:B------:R-:W-:Y:S05]  /*16d0*/  BSYNC.RECONVERGENT B0 ;  /* 0x0000000000007941 */ /* 0x000fea0003800200 */
.L_x_56:
[----:B------:R-:W0:Y:S02]  /*16e0*/  LDC.64 R2, c[0x0][0x390] ;  /* 0x0000e400ff027b82 */ /* 0x000e240000000a00 */
[----:B0-----:R-:W-:-:S05]  /*16f0*/  IMAD.WIDE R6, R6, 0x4, R2 ;  /* 0x0000000406067825 */ /* 0x001fca00078e0202 */
[----:B------:R-:W-:Y:S01]  /*1700*/  STG.E desc[UR8][R6.64], R9 ;  /* 0x0000000906007986 */ /* 0x000fe2000c101908 */
[----:B------:R-:W-:Y:S05]  /*1710*/  EXIT ;  /* 0x000000000000794d */ /* 0x000fea0003800000 */
        .weak           $__internal_1_$__cuda_sm3x_div_rn_noftz_f32_slowpath
        .type           $__internal_1_$__cuda_sm3x_div_rn_noftz_f32_slowpath,@function
        .size           $__internal_1_$__cuda_sm3x_div_rn_noftz_f32_slowpath,(.L_x_71 - $__internal_1_$__cuda_sm3x_div_rn_noftz_f32_slowpath)
$__internal_1_$__cuda_sm3x_div_rn_noftz_f32_slowpath:
        /* <DEDUP_REMOVED lines=30> */
[----:B------:R-:W-:Y:S01]  /*1900*/  @P0 MOV R5, RZ ;  /* 0x000000ff00050202 */ /* 0x000fe20000000f00 */
[----:B------:R-:W-:Y:S01]  /*1910*/  @!P0 FFMA R4, R0, 1.84467440737095516160e+19, RZ ;  /* 0x5f80000000048823 */ /* 0x000fe200000000ff */
[----:B------:R-:W-:Y:S01]  /*1920*/  @!P0 MOV R5, 0xffffffc0 ;  /* 0xffffffc000058802 */ /* 0x000fe20000000f00 */
[----:B------:R-:W-:-:S03]  /*1930*/  @!P1 FFMA R3, R3, 1.84467440737095516160e+19, RZ ;  /* 0x5f80000003039823 */ /* 0x000fc600000000ff */
[----:B------:R-:W-:-:S07]  /*1940*/  @!P1 IADD3 R5, PT, PT, R5, 0x40, RZ ;  /* 0x0000004005059810 */ /* 0x000fce0007ffe0ff */
.L_x_59:
        /* <DEDUP_REMOVED lines=29> */
[CCC-:B------:R-:W-:Y:S01]  /*1b20*/  FFMA.RZ R3, R13.reuse, R9.reuse, R8.reuse ;  /* 0x000000090d037223 */ /* 0x1c0fe2000000c008 */
[-CC-:B------:R-:W-:Y:S01]  /*1b30*/  FFMA.RM R4, R13, R9.reuse, R8.reuse ;  /* 0x000000090d047223 */ /* 0x180fe20000004008 */
[C---:B------:R-:W-:Y:S02]  /*1b40*/  ISETP.NE.AND P2, PT, R7.reuse, RZ, PT ;  /* 0x000000ff0700720c */ /* 0x040fe40003f45270 */
[----:B------:R-:W-:Y:S02]  /*1b50*/  ISETP.NE.AND P1, PT, R7, RZ, PT ;  /* 0x000000ff0700720c */ /* 0x000fe40003f25270 */
[----:B------:R-:W-:Y:S01]  /*1b60*/  LOP3.LUT R5, R3, 0x7fffff, RZ, 0xc0, !PT ;  /* 0x007fffff03057812 */ /* 0x000fe200078ec0ff */
[----:B------:R-:W-:Y:S01]  /*1b70*/  FFMA.RP R3, R13, R9, R8 ;  /* 0x000000090d037223 */ /* 0x000fe20000008008 */
        /* <DEDUP_REMOVED lines=16> */
.L_x_66:
[----:B------:R-:W-:-:S04]  /*1c80*/  LOP3.LUT R0, R0, 0x80000000, RZ, 0xc0, !PT ;  /* 0x8000000000007812 */ /* 0x000fc800078ec0ff */
[----:B------:R-:W-:Y:S01]  /*1c90*/  LOP3.LUT R0, R0, 0x7f800000, RZ, 0xfc, !PT ;  /* 0x7f80000000007812 */ /* 0x000fe200078efcff */
[----:B------:R-:W-:Y:S06]  /*1ca0*/  BRA `(.L_x_67) ;  /* 0x0000000000047947 */ /* 0x000fec0003800000 */
.L_x_65:
[----:B------:R-:W-:-:S07]  /*1cb0*/  LEA R0, R4, R0, 0x17 ;  /* 0x0000000004007211 */ /* 0x000fce00078eb8ff */
.L_x_67:
[----:B------:R-:W-:Y:S05]  /*1cc0*/  BSYNC.RECONVERGENT B2 ;  /* 0x0000000000027941 */ /* 0x000fea0003800200 */
.L_x_64:
[----:B------:R-:W-:Y:S05]  /*1cd0*/  BRA `(.L_x_68) ;  /* 0x0000000000207947 */ /* 0x000fea0003800000 */
.L_x_63:
[----:B------:R-:W-:-:S04]  /*1ce0*/  LOP3.LUT R0, R3, 0x80000000, R4, 0x48, !PT ;  /* 0x8000000003007812 */ /* 0x000fc800078e4804 */
[----:B------:R-:W-:Y:S01]  /*1cf0*/  LOP3.LUT R0, R0, 0x7f800000, RZ, 0xfc, !PT ;  /* 0x7f80000000007812 */ /* 0x000fe200078efcff */
[----:B------:R-:W-:Y:S06]  /*1d00*/  BRA `(.L_x_68) ;  /* 0x0000000000147947 */ /* 0x000fec0003800000 */
.L_x_62:
[----:B------:R-:W-:Y:S01]  /*1d10*/  LOP3.LUT R0, R3, 0x80000000, R4, 0x48, !PT ;  /* 0x8000000003007812 */ /* 0x000fe200078e4804 */
[----:B------:R-:W-:Y:S06]  /*1d20*/  BRA `(.L_x_68) ;  /* 0x00000000000c7947 */ /* 0x000fec0003800000 */
.L_x_61:
[----:B------:R-:W0:Y:S01]  /*1d30*/  MUFU.RSQ R0, -QNAN ;  /* 0xffc0000000007908 */ /* 0x000e220000001400 */
[----:B------:R-:W-:Y:S05]  /*1d40*/  BRA `(.L_x_68) ;  /* 0x0000000000047947 */ /* 0x000fea0003800000 */
.L_x_60:
[----:B------:R-:W-:-:S07]  /*1d50*/  FADD.FTZ R0, R0, R3 ;  /* 0x0000000300007221 */ /* 0x000fce0000010000 */
.L_x_68:
[----:B------:R-:W-:Y:S05]  /*1d60*/  BSYNC.RECONVERGENT B1 ;  /* 0x0000000000017941 */ /* 0x000fea0003800200 */
.L_x_58:
[----:B------:R-:W-:-:S04]  /*1d70*/  HFMA2 R3, -RZ, RZ, 0, 0 ;  /* 0x00000000ff037431 */ /* 0x000fc800000001ff */
[----:B0-----:R-:W-:Y:S05]  /*1d80*/  RET.REL.NODEC R2 `(_Z7softmaxiiPfS_) ;  /* 0xffffffe0029c7950 */ /* 0x001fea0003c3ffff */
.L_x_69:
        /* <DEDUP_REMOVED lines=15> */
.L_x_71:


//--------------------- .nv.shared._Z8softmax2iiPfS_ --------------------------
	.section	.nv.shared._Z8softmax2iiPfS_,"aw",@nobits
	.sectionflags	@""
	.align	4
.nv.shared._Z8softmax2iiPfS_:
	.zero		1152


//--------------------- .nv.shared.reserved.0     --------------------------
	.section	.nv.shared.reserved.0,"aw",@nobits
	.weak		__nv_reservedSMEM_offset_0_alias
	.size		__nv_reservedSMEM_offset_0_alias, 0, 64
	.other		__nv_reservedSMEM_offset_0_alias,@"STO_CUDA_RESERVED_SHARED STV_DEFAULT"
__nv_reservedSMEM_offset_0_alias:
	.zero		0
	.zero		64


//--------------------- .nv.constant0._Z8softmax2iiPfS_ --------------------------
	.section	.nv.constant0._Z8softmax2iiPfS_,"a",@progbits
	.sectionflags	@""
	.align	4
.nv.constant0._Z8softmax2iiPfS_:
	.zero		920


//--------------------- .nv.constant0._Z7softmaxiiPfS_ --------------------------
	.section	.nv.constant0._Z7softmaxiiPfS_,"a",@progbits
	.sectionflags	@""
	.align	4
.nv.constant0._Z7softmaxiiPfS_:
	.zero		920


//--------------------- SYMBOLS --------------------------

	.type		.nv.reservedSmem.offset0,@object
	.size		.nv.reservedSmem.offset0,0x4
	.type		.nv.reservedSmem.cap,@object
	.size		.nv.reservedSmem.cap,0x4
